// auto-generated by cutlass_sweep.conv — config: {"arch": "sm_100", "cluster_m": 2, "cluster_n": 1, "conv_kind": "fprop", "dtype": "fp16", "ndim": 3, "tile_k": 64, "tile_m": 256, "tile_n": 64}
#include "cutlass/cutlass.h"
#include "cute/tensor.hpp"
#include "cutlass/kernel_hardware_info.hpp"
#include "cutlass/conv/convolution.h"
#include "cutlass/conv/dispatch_policy.hpp"
#include "cutlass/conv/collective/collective_builder.hpp"
#include "cutlass/conv/kernel/conv_universal.hpp"
#include "cutlass/conv/device/conv_universal_adapter.hpp"
#include "cutlass/epilogue/collective/collective_builder.hpp"

using namespace cute;
using Elem = cutlass::half_t;
using Acc  = float;
using LayoutAB = cutlass::layout::TensorNDHWC;
using LayoutC  = cutlass::layout::TensorNDHWC;
constexpr auto ConvOp = cutlass::conv::Operator::kFprop;
using TileShape    = Shape<_256, _64, Shape<_64>>;
using ClusterShape = Shape<_2, _1, _1>;

using CollectiveEpilogue = typename cutlass::epilogue::collective::CollectiveBuilder<
    cutlass::arch::Sm100, cutlass::arch::OpClassTensorOp,
    TileShape, ClusterShape,
    cutlass::epilogue::collective::EpilogueTileAuto,
    Acc, Acc,
    Elem, LayoutC, 128 / cutlass::sizeof_bits<Elem>::value,
    Elem, LayoutC, 128 / cutlass::sizeof_bits<Elem>::value,
    cutlass::epilogue::collective::EpilogueScheduleAuto
  >::CollectiveOp;

using CollectiveMainloop = typename cutlass::conv::collective::CollectiveBuilder<
    cutlass::arch::Sm100, cutlass::arch::OpClassTensorOp, ConvOp,
    Elem, LayoutAB, 128 / cutlass::sizeof_bits<Elem>::value,
    Elem, LayoutAB, 128 / cutlass::sizeof_bits<Elem>::value,
    Acc,
    TileShape, ClusterShape,
    cutlass::conv::collective::StageCountAutoCarveout<
        static_cast<int>(sizeof(typename CollectiveEpilogue::SharedStorage))>,
    cutlass::conv::collective::KernelScheduleAuto
  >::CollectiveOp;

using ProblemShape = cutlass::conv::ConvProblemShape<
    ConvOp, CollectiveMainloop::DispatchPolicy::NumSpatialDimensions>;
using ConvKernel = cutlass::conv::kernel::ConvUniversal<
    ProblemShape, CollectiveMainloop, CollectiveEpilogue>;
using Conv = cutlass::conv::device::ConvUniversalAdapter<ConvKernel>;

auto* _anchor = &cutlass::device_kernel<ConvKernel>;


// ===== COMPILED SASS (sm_100a) =====

	.target	sm_100a

	.elftype	@"ET_EXEC"


//--------------------- .note.nv.tkinfo           --------------------------
	.section	.note.nv.tkinfo,"",@"SHT_NOTE"
	.sectionflags	@"SHF_NOTE_NV_TKINFO"
	.tkinfo
        /*0018*/ 	.word	0x00000002
        /*0030*/ 	.string	""
        /*0030*/ 	.string	"ptxas"
        /*0030*/ 	.string	"Cuda compilation tools, release 13.0, V13.0.88"
        /*0030*/ 	.string	"Build cuda_13.0.r13.0/compiler.36424714_0"
        /*0030*/ 	.string	"-arch sm_100a -m 64 "



//--------------------- .note.nv.cuinfo           --------------------------
	.section	.note.nv.cuinfo,"",@"SHT_NOTE"
	.sectionflags	@"SHF_NOTE_NV_CUINFO"
        /*0018*/ 	.short	0x0002
        /*001a*/ 	.short	0x0064
        /*001c*/ 	.short	0x0082
	.zero		2


//--------------------- .nv.info                  --------------------------
	.section	.nv.info,"",@"SHT_CUDA_INFO"
	.align	4


	//----- nvinfo : EIATTR_REGCOUNT
	.align		4
        /*0000*/ 	.byte	0x04, 0x2f
        /*0002*/ 	.short	(.L_19 - .L_18)
	.align		4
.L_18:
        /*0004*/ 	.word	index@(_ZN7cutlass13device_kernelINS_4conv6kernel13ConvUniversalINS1_16ConvProblemShapeILNS1_8OperatorE0ELi3EEENS1_10collective14CollectiveConvINS1_47MainloopSm100TmaUmmaWarpSpecializedImplicitGemmILS5_0ELi10ELi3ELi1ELi2EN4cute5tupleIJNSA_1CILi2EEENSC_ILi1EEESE_EEEEENSB_IJNSC_ILi256EEENSC_ILi64EEENSB_IJSI_EEEEEENS_6half_tESL_NSA_8TiledMMAINSA_8MMA_AtomIJNSA_26SM100_MMA_F16BF16_2x1SM_SSISL_SL_fLi256ELi64ELNSA_4UMMA5MajorE0ELSQ_0ELNSP_7ScaleInE0ELSR_0EEEEEENSA_6LayoutINSB_IJSE_SE_SE_EEENSB_IJNSC_ILi0EEESW_SW_EEEEENSB_IJNSA_10UnderscoreESZ_SZ_EEEEENS7_6detail27Sm100ImplicitGemmTileTraitsINSA_25SM100_TMA_2SM_LOAD_IM2COLENSA_14ComposedLayoutINSA_7SwizzleILi3ELi4ELi3EEENSA_18smem_ptr_flag_bitsILi16EEENSU_INSB_IJNSC_ILi8EEESI_EEENSB_IJSI_SE_EEEEEEEvEENS13_INSA_18SM100_TMA_2SM_LOADES1E_vEEEENS_8epilogue10collective18CollectiveEpilogueINS1J_23Sm100TmaWarpSpecializedILi3ELi2ELi32ELb1ELb0EEEJNSB_IJNSC_ILi128EEESI_SJ_EEENSB_IJNSU_IS1O_SE_EENSU_INSC_ILi32EEESE_EEEEESL_NSB_IJNSB_IJllllEEESE_SW_EEESL_S1V_NS1J_6fusion15FusionCallbacksIS1N_NS1W_17LinearCombinationISL_fSL_fLNS_15FloatRoundStyleE2EEES1P_S1T_JEEENSA_5SM1004TMEM4LOAD26SM100_TMEM_LOAD_32dp32b32xENSA_20SM90_TMA_LOAD_IM2COLENS15_INS16_ILi2ELi4ELi3EEES19_NSU_INSB_IJS1A_S1R_EEENSB_IJS1R_SE_EEEEEEENSA_39AutoVectorizingCopyWithAssumedAlignmentILi128EEENSA_21SM90_TMA_STORE_IM2COLES2B_S2D_S2D_EEEvvEEEEvNT_6ParamsE)
        /*0008*/ 	.word	0x0000007d


	//----- nvinfo : EIATTR_FRAME_SIZE
	.align		4
.L_19:
        /*000c*/ 	.byte	0x04, 0x11
        /*000e*/ 	.short	(.L_21 - .L_20)
	.align		4
.L_20:
        /*0010*/ 	.word	index@($__internal_2_$__cuda_sm10x_tcgen05_guardrail_trap_unallocated_columns_being_dealloced)
        /*0014*/ 	.word	0x00000008


	//----- nvinfo : EIATTR_FRAME_SIZE
	.align		4
.L_21:
        /*0018*/ 	.byte	0x04, 0x11
        /*001a*/ 	.short	(.L_23 - .L_22)
	.align		4
.L_22:
        /*001c*/ 	.word	index@($__internal_1_$__cuda_sm10x_tcgen05_guardrail_trap_phase_invalid_during_alloc)
        /*0020*/ 	.word	0x00000008


	//----- nvinfo : EIATTR_FRAME_SIZE
	.align		4
.L_23:
        /*0024*/ 	.byte	0x04, 0x11
        /*0026*/ 	.short	(.L_25 - .L_24)
	.align		4
.L_24:
        /*0028*/ 	.word	index@($__internal_0_$__cuda_sm10x_tcgen05_guardrail_trap_col_being_dealloced_not_returned_by_alloc)
        /*002c*/ 	.word	0x00000008


	//----- nvinfo : EIATTR_FRAME_SIZE
	.align		4
.L_25:
        /*0030*/ 	.byte	0x04, 0x11
        /*0032*/ 	.short	(.L_27 - .L_26)
	.align		4
.L_26:
        /*0034*/ 	.word	index@(_ZN7cutlass13device_kernelINS_4conv6kernel13ConvUniversalINS1_16ConvProblemShapeILNS1_8OperatorE0ELi3EEENS1_10collective14CollectiveConvINS1_47MainloopSm100TmaUmmaWarpSpecializedImplicitGemmILS5_0ELi10ELi3ELi1ELi2EN4cute5tupleIJNSA_1CILi2EEENSC_ILi1EEESE_EEEEENSB_IJNSC_ILi256EEENSC_ILi64EEENSB_IJSI_EEEEEENS_6half_tESL_NSA_8TiledMMAINSA_8MMA_AtomIJNSA_26SM100_MMA_F16BF16_2x1SM_SSISL_SL_fLi256ELi64ELNSA_4UMMA5MajorE0ELSQ_0ELNSP_7ScaleInE0ELSR_0EEEEEENSA_6LayoutINSB_IJSE_SE_SE_EEENSB_IJNSC_ILi0EEESW_SW_EEEEENSB_IJNSA_10UnderscoreESZ_SZ_EEEEENS7_6detail27Sm100ImplicitGemmTileTraitsINSA_25SM100_TMA_2SM_LOAD_IM2COLENSA_14ComposedLayoutINSA_7SwizzleILi3ELi4ELi3EEENSA_18smem_ptr_flag_bitsILi16EEENSU_INSB_IJNSC_ILi8EEESI_EEENSB_IJSI_SE_EEEEEEEvEENS13_INSA_18SM100_TMA_2SM_LOADES1E_vEEEENS_8epilogue10collective18CollectiveEpilogueINS1J_23Sm100TmaWarpSpecializedILi3ELi2ELi32ELb1ELb0EEEJNSB_IJNSC_ILi128EEESI_SJ_EEENSB_IJNSU_IS1O_SE_EENSU_INSC_ILi32EEESE_EEEEESL_NSB_IJNSB_IJllllEEESE_SW_EEESL_S1V_NS1J_6fusion15FusionCallbacksIS1N_NS1W_17LinearCombinationISL_fSL_fLNS_15FloatRoundStyleE2EEES1P_S1T_JEEENSA_5SM1004TMEM4LOAD26SM100_TMEM_LOAD_32dp32b32xENSA_20SM90_TMA_LOAD_IM2COLENS15_INS16_ILi2ELi4ELi3EEES19_NSU_INSB_IJS1A_S1R_EEENSB_IJS1R_SE_EEEEEEENSA_39AutoVectorizingCopyWithAssumedAlignmentILi128EEENSA_21SM90_TMA_STORE_IM2COLES2B_S2D_S2D_EEEvvEEEEvNT_6ParamsE)
        /*0038*/ 	.word	0x00000008


	//----- nvinfo : EIATTR_MIN_STACK_SIZE
	.align		4
.L_27:
        /*003c*/ 	.byte	0x04, 0x12
        /*003e*/ 	.short	(.L_29 - .L_28)
	.align		4
.L_28:
        /*0040*/ 	.word	index@(_ZN7cutlass13device_kernelINS_4conv6kernel13ConvUniversalINS1_16ConvProblemShapeILNS1_8OperatorE0ELi3EEENS1_10collective14CollectiveConvINS1_47MainloopSm100TmaUmmaWarpSpecializedImplicitGemmILS5_0ELi10ELi3ELi1ELi2EN4cute5tupleIJNSA_1CILi2EEENSC_ILi1EEESE_EEEEENSB_IJNSC_ILi256EEENSC_ILi64EEENSB_IJSI_EEEEEENS_6half_tESL_NSA_8TiledMMAINSA_8MMA_AtomIJNSA_26SM100_MMA_F16BF16_2x1SM_SSISL_SL_fLi256ELi64ELNSA_4UMMA5MajorE0ELSQ_0ELNSP_7ScaleInE0ELSR_0EEEEEENSA_6LayoutINSB_IJSE_SE_SE_EEENSB_IJNSC_ILi0EEESW_SW_EEEEENSB_IJNSA_10UnderscoreESZ_SZ_EEEEENS7_6detail27Sm100ImplicitGemmTileTraitsINSA_25SM100_TMA_2SM_LOAD_IM2COLENSA_14ComposedLayoutINSA_7SwizzleILi3ELi4ELi3EEENSA_18smem_ptr_flag_bitsILi16EEENSU_INSB_IJNSC_ILi8EEESI_EEENSB_IJSI_SE_EEEEEEEvEENS13_INSA_18SM100_TMA_2SM_LOADES1E_vEEEENS_8epilogue10collective18CollectiveEpilogueINS1J_23Sm100TmaWarpSpecializedILi3ELi2ELi32ELb1ELb0EEEJNSB_IJNSC_ILi128EEESI_SJ_EEENSB_IJNSU_IS1O_SE_EENSU_INSC_ILi32EEESE_EEEEESL_NSB_IJNSB_IJllllEEESE_SW_EEESL_S1V_NS1J_6fusion15FusionCallbacksIS1N_NS1W_17LinearCombinationISL_fSL_fLNS_15FloatRoundStyleE2EEES1P_S1T_JEEENSA_5SM1004TMEM4LOAD26SM100_TMEM_LOAD_32dp32b32xENSA_20SM90_TMA_LOAD_IM2COLENS15_INS16_ILi2ELi4ELi3EEES19_NSU_INSB_IJS1A_S1R_EEENSB_IJS1R_SE_EEEEEEENSA_39AutoVectorizingCopyWithAssumedAlignmentILi128EEENSA_21SM90_TMA_STORE_IM2COLES2B_S2D_S2D_EEEvvEEEEvNT_6ParamsE)
        /*0044*/ 	.word	0x00000008
.L_29:


//--------------------- .nv.compat                --------------------------
	.section	.nv.compat,"",@"SHT_CUDA_COMPAT_INFO"
	.align	4
        /*0000*/ 	.byte	0x02, 0x09, 0x01, 0x00, 0x02, 0x02, 0x02, 0x00, 0x02, 0x05, 0x05, 0x00, 0x03, 0x07, 0x01, 0x01
        /*0010*/ 	.byte	0x02, 0x03, 0x01, 0x00, 0x02, 0x06, 0x01, 0x00, 0x04, 0x0b, 0x08, 0x00, 0x09, 0x00, 0x00, 0x00
        /*0020*/ 	.byte	0x00, 0x00, 0x00, 0x00


//--------------------- .nv.info._ZN7cutlass13device_kernelINS_4conv6kernel13ConvUniversalINS1_16ConvProblemShapeILNS1_8OperatorE0ELi3EEENS1_10collective14CollectiveConvINS1_47MainloopSm100TmaUmmaWarpSpecializedImplicitGemmILS5_0ELi10ELi3ELi1ELi2EN4cute5tupleIJNSA_1CILi2EEENSC_ILi1EEESE_EEEEENSB_IJNSC_ILi256EEENSC_ILi64EEENSB_IJSI_EEEEEENS_6half_tESL_NSA_8TiledMMAINSA_8MMA_AtomIJNSA_26SM100_MMA_F16BF16_2x1SM_SSISL_SL_fLi256ELi64ELNSA_4UMMA5MajorE0ELSQ_0ELNSP_7ScaleInE0ELSR_0EEEEEENSA_6LayoutINSB_IJSE_SE_SE_EEENSB_IJNSC_ILi0EEESW_SW_EEEEENSB_IJNSA_10UnderscoreESZ_SZ_EEEEENS7_6detail27Sm100ImplicitGemmTileTraitsINSA_25SM100_TMA_2SM_LOAD_IM2COLENSA_14ComposedLayoutINSA_7SwizzleILi3ELi4ELi3EEENSA_18smem_ptr_flag_bitsILi16EEENSU_INSB_IJNSC_ILi8EEESI_EEENSB_IJSI_SE_EEEEEEEvEENS13_INSA_18SM100_TMA_2SM_LOADES1E_vEEEENS_8epilogue10collective18CollectiveEpilogueINS1J_23Sm100TmaWarpSpecializedILi3ELi2ELi32ELb1ELb0EEEJNSB_IJNSC_ILi128EEESI_SJ_EEENSB_IJNSU_IS1O_SE_EENSU_INSC_ILi32EEESE_EEEEESL_NSB_IJNSB_IJllllEEESE_SW_EEESL_S1V_NS1J_6fusion15FusionCallbacksIS1N_NS1W_17LinearCombinationISL_fSL_fLNS_15FloatRoundStyleE2EEES1P_S1T_JEEENSA_5SM1004TMEM4LOAD26SM100_TMEM_LOAD_32dp32b32xENSA_20SM90_TMA_LOAD_IM2COLENS15_INS16_ILi2ELi4ELi3EEES19_NSU_INSB_IJS1A_S1R_EEENSB_IJS1R_SE_EEEEEEENSA_39AutoVectorizingCopyWithAssumedAlignmentILi128EEENSA_21SM90_TMA_STORE_IM2COLES2B_S2D_S2D_EEEvvEEEEvNT_6ParamsE --------------------------
	.section	.nv.info._ZN7cutlass13device_kernelINS_4conv6kernel13ConvUniversalINS1_16ConvProblemShapeILNS1_8OperatorE0ELi3EEENS1_10collective14CollectiveConvINS1_47MainloopSm100TmaUmmaWarpSpecializedImplicitGemmILS5_0ELi10ELi3ELi1ELi2EN4cute5tupleIJNSA_1CILi2EEENSC_ILi1EEESE_EEEEENSB_IJNSC_ILi256EEENSC_ILi64EEENSB_IJSI_EEEEEENS_6half_tESL_NSA_8TiledMMAINSA_8MMA_AtomIJNSA_26SM100_MMA_F16BF16_2x1SM_SSISL_SL_fLi256ELi64ELNSA_4UMMA5MajorE0ELSQ_0ELNSP_7ScaleInE0ELSR_0EEEEEENSA_6LayoutINSB_IJSE_SE_SE_EEENSB_IJNSC_ILi0EEESW_SW_EEEEENSB_IJNSA_10UnderscoreESZ_SZ_EEEEENS7_6detail27Sm100ImplicitGemmTileTraitsINSA_25SM100_TMA_2SM_LOAD_IM2COLENSA_14ComposedLayoutINSA_7SwizzleILi3ELi4ELi3EEENSA_18smem_ptr_flag_bitsILi16EEENSU_INSB_IJNSC_ILi8EEESI_EEENSB_IJSI_SE_EEEEEEEvEENS13_INSA_18SM100_TMA_2SM_LOADES1E_vEEEENS_8epilogue10collective18CollectiveEpilogueINS1J_23Sm100TmaWarpSpecializedILi3ELi2ELi32ELb1ELb0EEEJNSB_IJNSC_ILi128EEESI_SJ_EEENSB_IJNSU_IS1O_SE_EENSU_INSC_ILi32EEESE_EEEEESL_NSB_IJNSB_IJllllEEESE_SW_EEESL_S1V_NS1J_6fusion15FusionCallbacksIS1N_NS1W_17LinearCombinationISL_fSL_fLNS_15FloatRoundStyleE2EEES1P_S1T_JEEENSA_5SM1004TMEM4LOAD26SM100_TMEM_LOAD_32dp32b32xENSA_20SM90_TMA_LOAD_IM2COLENS15_INS16_ILi2ELi4ELi3EEES19_NSU_INSB_IJS1A_S1R_EEENSB_IJS1R_SE_EEEEEEENSA_39AutoVectorizingCopyWithAssumedAlignmentILi128EEENSA_21SM90_TMA_STORE_IM2COLES2B_S2D_S2D_EEEvvEEEEvNT_6ParamsE,"",@"SHT_CUDA_INFO"
	.sectionflags	@""
	.align	4


	//----- nvinfo : EIATTR_CUDA_API_VERSION
	.align		4
        /*0000*/ 	.byte	0x04, 0x37
        /*0002*/ 	.short	(.L_31 - .L_30)
.L_30:
        /*0004*/ 	.word	0x00000082


	//----- nvinfo : EIATTR_KPARAM_INFO
	.align		4
.L_31:
        /*0008*/ 	.byte	0x04, 0x17
        /*000a*/ 	.short	(.L_33 - .L_32)
.L_32:
        /*000c*/ 	.word	0x00000000
        /*0010*/ 	.short	0x0000
        /*0012*/ 	.short	0x0000
        /*0014*/ 	.byte	0x00, 0xf0, 0x01, 0x24


	//----- nvinfo : EIATTR_AT_ENTRY_FRAGMENTS
	.align		4
.L_33:
        /*0018*/ 	.byte	0x04, 0x4f
        /*001a*/ 	.short	(.L_35 - .L_34)


	//   ....[0]....
.L_34:
        /*001c*/ 	.word	0x00000007


	//----- nvinfo : EIATTR_RESERVED_SMEM_USED
	.align		4
.L_35:
        /*0020*/ 	.byte	0x01, 0x41
	.zero		2


	//----- nvinfo : EIATTR_SPARSE_MMA_MASK
	.align		4
        /*0024*/ 	.byte	0x03, 0x50
        /*0026*/ 	.short	0x0000


	//----- nvinfo : EIATTR_TCGEN05_2CTA_USED
	.align		4
        /*0028*/ 	.byte	0x01, 0x52
	.zero		2


	//----- nvinfo : EIATTR_MAXREG_COUNT
	.align		4
        /*002c*/ 	.byte	0x03, 0x1b
        /*002e*/ 	.short	0x00ff


	//----- nvinfo : EIATTR_NUM_BARRIERS
	.align		4
        /*0030*/ 	.byte	0x02, 0x4c
        /*0032*/ 	.byte	0x07
	.zero		1


	//----- nvinfo : EIATTR_EXTERNS
	.align		4
        /*0034*/ 	.byte	0x04, 0x0f
        /*0036*/ 	.short	(.L_37 - .L_36)


	//   ....[0]....
	.align		4
.L_36:
        /*0038*/ 	.word	index@(__assertfail)


	//----- nvinfo : EIATTR_MERCURY_ISA_VERSION
	.align		4
.L_37:
        /*003c*/ 	.byte	0x03, 0x5f
        /*003e*/ 	.short	0x0101


	//----- nvinfo : EIATTR_INT_WARP_WIDE_INSTR_OFFSETS
	.align		4
        /*0040*/ 	.byte	0x04, 0x31
        /*0042*/ 	.short	(.L_39 - .L_38)


	//   ....[0]....
.L_38:
        /*0044*/ 	.word	0x00000d20


	//   ....[1]....
        /*0048*/ 	.word	0x00000dd0


	//   ....[2]....
        /*004c*/ 	.word	0x000048c0


	//   ....[3]....
        /*0050*/ 	.word	0x000048e0


	//   ....[4]....
        /*0054*/ 	.word	0x00004910


	//   ....[5]....
        /*0058*/ 	.word	0x00005630


	//   ....[6]....
        /*005c*/ 	.word	0x00005760


	//   ....[7]....
        /*0060*/ 	.word	0x000058f0


	//   ....[8]....
        /*0064*/ 	.word	0x000059a0


	//----- nvinfo : EIATTR_COOP_GROUP_MASK_REGIDS
	.align		4
.L_39:
        /*0068*/ 	.byte	0x04, 0x29
        /*006a*/ 	.short	(.L_41 - .L_40)


	//   ....[0]....
.L_40:
        /*006c*/ 	.word	0xffffffff


	//   ....[1]....
        /*0070*/ 	.word	0xffffffff


	//   ....[2]....
        /*0074*/ 	.word	0xffffffff


	//   ....[3]....
        /*0078*/ 	.word	0xffffffff


	//   ....[4]....
        /*007c*/ 	.word	0xffffffff


	//   ....[5]....
        /*0080*/ 	.word	0xffffffff


	//   ....[6]....
        /*0084*/ 	.word	0xffffffff


	//   ....[7]....
        /*0088*/ 	.word	0xffffffff


	//   ....[8]....
        /*008c*/ 	.word	0xffffffff


	//   ....[9]....
        /*0090*/ 	.word	0xffffffff


	//   ....[10]....
        /*0094*/ 	.word	0xffffffff


	//   ....[11]....
        /*0098*/ 	.word	0xffffffff


	//   ....[12]....
        /*009c*/ 	.word	0xffffffff


	//----- nvinfo : EIATTR_COOP_GROUP_INSTR_OFFSETS
	.align		4
.L_41:
        /*00a0*/ 	.byte	0x04, 0x28
        /*00a2*/ 	.short	(.L_43 - .L_42)


	//   ....[0]....
.L_42:
        /*00a4*/ 	.word	0x000000d0


	//   ....[1]....
        /*00a8*/ 	.word	0x00000540


	//   ....[2]....
        /*00ac*/ 	.word	0x000007d0


	//   ....[3]....
        /*00b0*/ 	.word	0x00000950


	//   ....[4]....
        /*00b4*/ 	.word	0x00000a50


	//   ....[5]....
        /*00b8*/ 	.word	0x00000ba0


	//   ....[6]....
        /*00bc*/ 	.word	0x00000e40


	//   ....[7]....
        /*00c0*/ 	.word	0x00002770


	//   ....[8]....
        /*00c4*/ 	.word	0x00003780


	//   ....[9]....
        /*00c8*/ 	.word	0x00003c50


	//   ....[10]....
        /*00cc*/ 	.word	0x00003c80


	//   ....[11]....
        /*00d0*/ 	.word	0x000047e0


	//   ....[12]....
        /*00d4*/ 	.word	0x000049e0


	//----- nvinfo : EIATTR_VRC_CTA_INIT_COUNT
	.align		4
.L_43:
        /*00d8*/ 	.byte	0x02, 0x4a
        /*00da*/ 	.byte	0x80
	.zero		1


	//----- nvinfo : EIATTR_SYSCALL_OFFSETS
	.align		4
        /*00dc*/ 	.byte	0x04, 0x46
        /*00de*/ 	.short	(.L_45 - .L_44)


	//   ....[0]....
.L_44:
        /*00e0*/ 	.word	0x000066c0


	//   ....[1]....
        /*00e4*/ 	.word	0x000067b0


	//   ....[2]....
        /*00e8*/ 	.word	0x00007220


	//   ....[3]....
        /*00ec*/ 	.word	0x00007f10


	//----- nvinfo : EIATTR_MBARRIER_INSTR_OFFSETS
	.align		4
.L_45:
        /*00f0*/ 	.byte	0x04, 0x39
        /*00f2*/ 	.short	(.L_47 - .L_46)


	//   ....[0]....
.L_46:
        /*00f4*/ 	.word	0x00000670
        /*00f8*/ 	.word	0x000000ff
        /*00fc*/ 	.word	0x00000000
        /*0100*/ 	.short	0x0100
        /*0102*/ 	.byte	0x04
	.zero		1


	//   ....[1]....
        /*0104*/ 	.word	0x00000680
        /*0108*/ 	.word	0x000000ff
        /*010c*/ 	.word	0x00000050
        /*0110*/ 	.short	0x0100
        /*0112*/ 	.byte	0x04
	.zero		1


	//   ....[2]....
        /*0114*/ 	.word	0x00000690
        /*0118*/ 	.word	0x000000ff
        /*011c*/ 	.word	0x00000008
        /*0120*/ 	.short	0x0100
        /*0122*/ 	.byte	0x04
	.zero		1


	//   ....[3]....
        /*0124*/ 	.word	0x000006a0
        /*0128*/ 	.word	0x000000ff
        /*012c*/ 	.word	0x00000058
        /*0130*/ 	.short	0x0100
        /*0132*/ 	.byte	0x04
	.zero		1


	//   ....[4]....
        /*0134*/ 	.word	0x000006b0
        /*0138*/ 	.word	0x000000ff
        /*013c*/ 	.word	0x00000010
        /*0140*/ 	.short	0x0100
        /*0142*/ 	.byte	0x04
	.zero		1


	//   ....[5]....
        /*0144*/ 	.word	0x000006c0
        /*0148*/ 	.word	0x000000ff
        /*014c*/ 	.word	0x00000060
        /*0150*/ 	.short	0x0100
        /*0152*/ 	.byte	0x04
	.zero		1


	//   ....[6]....
        /*0154*/ 	.word	0x000006d0
        /*0158*/ 	.word	0x000000ff
        /*015c*/ 	.word	0x00000018
        /*0160*/ 	.short	0x0100
        /*0162*/ 	.byte	0x04
	.zero		1


	//   ....[7]....
        /*0164*/ 	.word	0x000006e0
        /*0168*/ 	.word	0x000000ff
        /*016c*/ 	.word	0x00000068
        /*0170*/ 	.short	0x0100
        /*0172*/ 	.byte	0x04
	.zero		1


	//   ....[8]....
        /*0174*/ 	.word	0x000006f0
        /*0178*/ 	.word	0x000000ff
        /*017c*/ 	.word	0x00000020
        /*0180*/ 	.short	0x0100
        /*0182*/ 	.byte	0x04
	.zero		1


	//   ....[9]....
        /*0184*/ 	.word	0x00000700
        /*0188*/ 	.word	0x000000ff
        /*018c*/ 	.word	0x00000070
        /*0190*/ 	.short	0x0100
        /*0192*/ 	.byte	0x04
	.zero		1


	//   ....[10]....
        /*0194*/ 	.word	0x00000710
        /*0198*/ 	.word	0x000000ff
        /*019c*/ 	.word	0x00000028
        /*01a0*/ 	.short	0x0100
        /*01a2*/ 	.byte	0x04
	.zero		1


	//   ....[11]....
        /*01a4*/ 	.word	0x00000720
        /*01a8*/ 	.word	0x000000ff
        /*01ac*/ 	.word	0x00000078
        /*01b0*/ 	.short	0x0100
        /*01b2*/ 	.byte	0x04
	.zero		1


	//   ....[12]....
        /*01b4*/ 	.word	0x00000730
        /*01b8*/ 	.word	0x000000ff
        /*01bc*/ 	.word	0x00000030
        /*01c0*/ 	.short	0x0100
        /*01c2*/ 	.byte	0x04
	.zero		1


	//   ....[13]....
        /*01c4*/ 	.word	0x00000740
        /*01c8*/ 	.word	0x000000ff
        /*01cc*/ 	.word	0x00000080
        /*01d0*/ 	.short	0x0100
        /*01d2*/ 	.byte	0x04
	.zero		1


	//   ....[14]....
        /*01d4*/ 	.word	0x00000750
        /*01d8*/ 	.word	0x000000ff
        /*01dc*/ 	.word	0x00000038
        /*01e0*/ 	.short	0x0100
        /*01e2*/ 	.byte	0x04
	.zero		1


	//   ....[15]....
        /*01e4*/ 	.word	0x00000760
        /*01e8*/ 	.word	0x000000ff
        /*01ec*/ 	.word	0x00000088
        /*01f0*/ 	.short	0x0100
        /*01f2*/ 	.byte	0x04
	.zero		1


	//   ....[16]....
        /*01f4*/ 	.word	0x00000770
        /*01f8*/ 	.word	0x000000ff
        /*01fc*/ 	.word	0x00000040
        /*0200*/ 	.short	0x0100
        /*0202*/ 	.byte	0x04
	.zero		1


	//   ....[17]....
        /*0204*/ 	.word	0x00000780
        /*0208*/ 	.word	0x000000ff
        /*020c*/ 	.word	0x00000090
        /*0210*/ 	.short	0x0100
        /*0212*/ 	.byte	0x04
	.zero		1


	//   ....[18]....
        /*0214*/ 	.word	0x00000790
        /*0218*/ 	.word	0x000000ff
        /*021c*/ 	.word	0x00000048
        /*0220*/ 	.short	0x0100
        /*0222*/ 	.byte	0x04
	.zero		1


	//   ....[19]....
        /*0224*/ 	.word	0x000007a0
        /*0228*/ 	.word	0x000000ff
        /*022c*/ 	.word	0x00000098
        /*0230*/ 	.short	0x0100
        /*0232*/ 	.byte	0x04
	.zero		1


	//   ....[20]....
        /*0234*/ 	.word	0x000008e0
        /*0238*/ 	.word	0x000000ff
        /*023c*/ 	.word	0x000000a0
        /*0240*/ 	.short	0x0100
        /*0242*/ 	.byte	0x04
	.zero		1


	//   ....[21]....
        /*0244*/ 	.word	0x000008f0
        /*0248*/ 	.word	0x000000ff
        /*024c*/ 	.word	0x000000b8
        /*0250*/ 	.short	0x0100
        /*0252*/ 	.byte	0x04
	.zero		1


	//   ....[22]....
        /*0254*/ 	.word	0x00000900
        /*0258*/ 	.word	0x000000ff
        /*025c*/ 	.word	0x000000a8
        /*0260*/ 	.short	0x0100
        /*0262*/ 	.byte	0x04
	.zero		1


	//   ....[23]....
        /*0264*/ 	.word	0x00000910
        /*0268*/ 	.word	0x000000ff
        /*026c*/ 	.word	0x000000c0
        /*0270*/ 	.short	0x0100
        /*0272*/ 	.byte	0x04
	.zero		1


	//   ....[24]....
        /*0274*/ 	.word	0x00000920
        /*0278*/ 	.word	0x000000ff
        /*027c*/ 	.word	0x000000b0
        /*0280*/ 	.short	0x0100
        /*0282*/ 	.byte	0x04
	.zero		1


	//   ....[25]....
        /*0284*/ 	.word	0x00000930
        /*0288*/ 	.word	0x000000ff
        /*028c*/ 	.word	0x000000c8
        /*0290*/ 	.short	0x0100
        /*0292*/ 	.byte	0x04
	.zero		1


	//   ....[26]....
        /*0294*/ 	.word	0x00000a20
        /*0298*/ 	.word	0x000000ff
        /*029c*/ 	.word	0x000000d0
        /*02a0*/ 	.short	0x0100
        /*02a2*/ 	.byte	0x04
	.zero		1


	//   ....[27]....
        /*02a4*/ 	.word	0x00000a30
        /*02a8*/ 	.word	0x000000ff
        /*02ac*/ 	.word	0x000000d8
        /*02b0*/ 	.short	0x0100
        /*02b2*/ 	.byte	0x04
	.zero		1


	//   ....[28]....
        /*02b4*/ 	.word	0x00000b70
        /*02b8*/ 	.word	0x000000ff
        /*02bc*/ 	.word	0x000000e0
        /*02c0*/ 	.short	0x0100
        /*02c2*/ 	.byte	0x06
	.zero		1


	//   ....[29]....
        /*02c4*/ 	.word	0x00000b80
        /*02c8*/ 	.word	0x000000ff
        /*02cc*/ 	.word	0x000000e8
        /*02d0*/ 	.short	0x0100
        /*02d2*/ 	.byte	0x06
	.zero		1


	//   ....[30]....
        /*02d4*/ 	.word	0x00000cc0
        /*02d8*/ 	.word	0x000000ff
        /*02dc*/ 	.word	0x000000f0
        /*02e0*/ 	.short	0x0100
        /*02e2*/ 	.byte	0x04
	.zero		1


	//   ....[31]....
        /*02e4*/ 	.word	0x00000cd0
        /*02e8*/ 	.word	0x000000ff
        /*02ec*/ 	.word	0x00000100
        /*02f0*/ 	.short	0x0100
        /*02f2*/ 	.byte	0x04
	.zero		1


	//   ....[32]....
        /*02f4*/ 	.word	0x00000ce0
        /*02f8*/ 	.word	0x000000ff
        /*02fc*/ 	.word	0x000000f8
        /*0300*/ 	.short	0x0100
        /*0302*/ 	.byte	0x04
	.zero		1


	//   ....[33]....
        /*0304*/ 	.word	0x00000cf0
        /*0308*/ 	.word	0x000000ff
        /*030c*/ 	.word	0x00000108
        /*0310*/ 	.short	0x0100
        /*0312*/ 	.byte	0x04
	.zero		1


	//   ....[34]....
        /*0314*/ 	.word	0x00000df0
        /*0318*/ 	.word	0x000000ff
        /*031c*/ 	.word	0x00000110
        /*0320*/ 	.short	0x0100
        /*0322*/ 	.byte	0x06
	.zero		1


	//   ....[35]....
        /*0324*/ 	.word	0x00001950
        /*0328*/ 	.word	0x000000ff
        /*032c*/ 	.word	0x00000050
        /*0330*/ 	.short	0x010a
        /*0332*/ 	.byte	0x04
	.zero		1


	//   ....[36]....
        /*0334*/ 	.word	0x00001ca0
        /*0338*/ 	.word	0x000000ff
        /*033c*/ 	.word	0x00000050
        /*0340*/ 	.short	0x010a
        /*0342*/ 	.byte	0x09
	.zero		1


	//   ....[37]....
        /*0344*/ 	.word	0x00001e50
        /*0348*/ 	.word	0x000000ff
        /*034c*/ 	.word	0x00000050
        /*0350*/ 	.short	0x010a
        /*0352*/ 	.byte	0x08
	.zero		1


	//   ....[38]....
        /*0354*/ 	.word	0x00002080
        /*0358*/ 	.word	0x000000ff
        /*035c*/ 	.word	0x000000d8
        /*0360*/ 	.short	0x0101
        /*0362*/ 	.byte	0x1e
	.zero		1


	//   ....[39]....
        /*0364*/ 	.word	0x000020b0
        /*0368*/ 	.word	0x000000ff
        /*036c*/ 	.word	0x00000050
        /*0370*/ 	.short	0x010a
        /*0372*/ 	.byte	0x04
	.zero		1


	//   ....[40]....
        /*0374*/ 	.word	0x00002390
        /*0378*/ 	.word	0x000000ff
        /*037c*/ 	.word	0x00000050
        /*0380*/ 	.short	0x010a
        /*0382*/ 	.byte	0x09
	.zero		1


	//   ....[41]....
        /*0384*/ 	.word	0x00002540
        /*0388*/ 	.word	0x000000ff
        /*038c*/ 	.word	0x00000050
        /*0390*/ 	.short	0x010a
        /*0392*/ 	.byte	0x08
	.zero		1


	//   ....[42]....
        /*0394*/ 	.word	0x00002780
        /*0398*/ 	.word	0x000000ff
        /*039c*/ 	.word	0x000000e0
        /*03a0*/ 	.short	0x010a
        /*03a2*/ 	.byte	0x1e
	.zero		1


	//   ....[43]....
        /*03a4*/ 	.word	0x00002840
        /*03a8*/ 	.word	0x000000ff
        /*03ac*/ 	.word	0x00000000
        /*03b0*/ 	.short	0x0101
        /*03b2*/ 	.byte	0x04
	.zero		1


	//   ....[44]....
        /*03b4*/ 	.word	0x00002e40
        /*03b8*/ 	.word	0x000000ff
        /*03bc*/ 	.word	0x00000000
        /*03c0*/ 	.short	0x010a
        /*03c2*/ 	.byte	0x04
	.zero		1


	//   ....[45]....
        /*03c4*/ 	.word	0x00002ee0
        /*03c8*/ 	.word	0x000000ff
        /*03cc*/ 	.word	0x00000000
        /*03d0*/ 	.short	0x010a
        /*03d2*/ 	.byte	0x05
	.zero		1


	//   ....[46]....
        /*03d4*/ 	.word	0x00002f80
        /*03d8*/ 	.word	0x000000ff
        /*03dc*/ 	.word	0x00000000
        /*03e0*/ 	.short	0x010a
        /*03e2*/ 	.byte	0x05
	.zero		1


	//   ....[47]....
        /*03e4*/ 	.word	0x00003020
        /*03e8*/ 	.word	0x000000ff
        /*03ec*/ 	.word	0x00000000
        /*03f0*/ 	.short	0x010a
        /*03f2*/ 	.byte	0x05
	.zero		1


	//   ....[48]....
        /*03f4*/ 	.word	0x000030c0
        /*03f8*/ 	.word	0x000000ff
        /*03fc*/ 	.word	0x00000000
        /*0400*/ 	.short	0x010a
        /*0402*/ 	.byte	0x05
	.zero		1


	//   ....[49]....
        /*0404*/ 	.word	0x00003160
        /*0408*/ 	.word	0x000000ff
        /*040c*/ 	.word	0x00000000
        /*0410*/ 	.short	0x010a
        /*0412*/ 	.byte	0x05
	.zero		1


	//   ....[50]....
        /*0414*/ 	.word	0x00003200
        /*0418*/ 	.word	0x000000ff
        /*041c*/ 	.word	0x00000000
        /*0420*/ 	.short	0x010a
        /*0422*/ 	.byte	0x05
	.zero		1


	//   ....[51]....
        /*0424*/ 	.word	0x000032a0
        /*0428*/ 	.word	0x000000ff
        /*042c*/ 	.word	0x00000000
        /*0430*/ 	.short	0x010a
        /*0432*/ 	.byte	0x05
	.zero		1


	//   ....[52]....
        /*0434*/ 	.word	0x00003340
        /*0438*/ 	.word	0x000000ff
        /*043c*/ 	.word	0x00000000
        /*0440*/ 	.short	0x010a
        /*0442*/ 	.byte	0x05
	.zero		1


	//   ....[53]....
        /*0444*/ 	.word	0x000033f0
        /*0448*/ 	.word	0x00000000
        /*044c*/ 	.word	0x00000000
        /*0450*/ 	.short	0x010a
        /*0452*/ 	.byte	0xff
	.zero		1


	//   ....[54]....
        /*0454*/ 	.word	0x00003540
        /*0458*/ 	.word	0x000000ff
        /*045c*/ 	.word	0x000000e8
        /*0460*/ 	.short	0x010a
        /*0462*/ 	.byte	0x04
	.zero		1


	//   ....[55]....
        /*0464*/ 	.word	0x000035e0
        /*0468*/ 	.word	0x000000ff
        /*046c*/ 	.word	0x000000e0
        /*0470*/ 	.short	0x010a
        /*0472*/ 	.byte	0x04
	.zero		1


	//   ....[56]....
        /*0474*/ 	.word	0x00003680
        /*0478*/ 	.word	0x000000ff
        /*047c*/ 	.word	0x00000000
        /*0480*/ 	.short	0x0101
        /*0482*/ 	.byte	0x05
	.zero		1


	//   ....[57]....
        /*0484*/ 	.word	0x000036c0
        /*0488*/ 	.word	0x000000ff
        /*048c*/ 	.word	0x000000e8
        /*0490*/ 	.short	0x0106
        /*0492*/ 	.byte	0x04
	.zero		1


	//   ....[58]....
        /*0494*/ 	.word	0x00003700
        /*0498*/ 	.word	0x00000000
        /*049c*/ 	.word	0x000000e8
        /*04a0*/ 	.short	0x010a
        /*04a2*/ 	.byte	0xff
	.zero		1


	//   ....[59]....
        /*04a4*/ 	.word	0x00003950
        /*04a8*/ 	.word	0x000000ff
        /*04ac*/ 	.word	0x00000008
        /*04b0*/ 	.short	0x010a
        /*04b2*/ 	.byte	0x05
	.zero		1


	//   ....[60]....
        /*04b4*/ 	.word	0x00003970
        /*04b8*/ 	.word	0x000000ff
        /*04bc*/ 	.word	0x00000008
        /*04c0*/ 	.short	0x010a
        /*04c2*/ 	.byte	0x05
	.zero		1


	//   ....[61]....
        /*04c4*/ 	.word	0x00003b00
        /*04c8*/ 	.word	0x000000ff
        /*04cc*/ 	.word	0x00000008
        /*04d0*/ 	.short	0x010a
        /*04d2*/ 	.byte	0x05
	.zero		1


	//   ....[62]....
        /*04d4*/ 	.word	0x00003b20
        /*04d8*/ 	.word	0x000000ff
        /*04dc*/ 	.word	0x00000008
        /*04e0*/ 	.short	0x010a
        /*04e2*/ 	.byte	0x05
	.zero		1


	//   ....[63]....
        /*04e4*/ 	.word	0x00003be0
        /*04e8*/ 	.word	0x000000ff
        /*04ec*/ 	.word	0x00000000
        /*04f0*/ 	.short	0x0101
        /*04f2*/ 	.byte	0x04
	.zero		1


	//   ....[64]....
        /*04f4*/ 	.word	0x00003f80
        /*04f8*/ 	.word	0x000000ff
        /*04fc*/ 	.word	0x000000e0
        /*0500*/ 	.short	0x010a
        /*0502*/ 	.byte	0x14
	.zero		1


	//   ....[65]....
        /*0504*/ 	.word	0x00004020
        /*0508*/ 	.word	0x000000ff
        /*050c*/ 	.word	0x00000000
        /*0510*/ 	.short	0x0101
        /*0512*/ 	.byte	0x22
	.zero		1


	//   ....[66]....
        /*0514*/ 	.word	0x00004060
        /*0518*/ 	.word	0x000000ff
        /*051c*/ 	.word	0x00000100
        /*0520*/ 	.short	0x010a
        /*0522*/ 	.byte	0x19
	.zero		1


	//   ....[67]....
        /*0524*/ 	.word	0x00004100
        /*0528*/ 	.word	0x000000ff
        /*052c*/ 	.word	0x00000000
        /*0530*/ 	.short	0x010a
        /*0532*/ 	.byte	0x04
	.zero		1


	//   ....[68]....
        /*0534*/ 	.word	0x00004150
        /*0538*/ 	.word	0x000000ff
        /*053c*/ 	.word	0x00000000
        /*0540*/ 	.short	0x010a
        /*0542*/ 	.byte	0x12
	.zero		1


	//   ....[69]....
        /*0544*/ 	.word	0x000042a0
        /*0548*/ 	.word	0x000000ff
        /*054c*/ 	.word	0x00000000
        /*0550*/ 	.short	0x010a
        /*0552*/ 	.byte	0x05
	.zero		1


	//   ....[70]....
        /*0554*/ 	.word	0x000045d0
        /*0558*/ 	.word	0x000000ff
        /*055c*/ 	.word	0x00000000
        /*0560*/ 	.short	0x010a
        /*0562*/ 	.byte	0x04
	.zero		1


	//   ....[71]....
        /*0564*/ 	.word	0x00004670
        /*0568*/ 	.word	0x00000000
        /*056c*/ 	.word	0x00000000
        /*0570*/ 	.short	0x010a
        /*0572*/ 	.byte	0xff
	.zero		1


	//   ....[72]....
        /*0574*/ 	.word	0x000046b0
        /*0578*/ 	.word	0x00000000
        /*057c*/ 	.word	0x00000000
        /*0580*/ 	.short	0x010a
        /*0582*/ 	.byte	0xff
	.zero		1


	//   ....[73]....
        /*0584*/ 	.word	0x00004720
        /*0588*/ 	.word	0x000000ff
        /*058c*/ 	.word	0x00000000
        /*0590*/ 	.short	0x0101
        /*0592*/ 	.byte	0x04
	.zero		1


	//   ....[74]....
        /*0594*/ 	.word	0x00004760
        /*0598*/ 	.word	0x000000ff
        /*059c*/ 	.word	0x00000110
        /*05a0*/ 	.short	0x010a
        /*05a2*/ 	.byte	0x14
	.zero		1


	//   ....[75]....
        /*05a4*/ 	.word	0x000047d0
        /*05a8*/ 	.word	0x000000ff
        /*05ac*/ 	.word	0x00000000
        /*05b0*/ 	.short	0x0101
        /*05b2*/ 	.byte	0x04
	.zero		1


	//   ....[76]....
        /*05b4*/ 	.word	0x00004cc0
        /*05b8*/ 	.word	0x000000ff
        /*05bc*/ 	.word	0x000000e0
        /*05c0*/ 	.short	0x010a
        /*05c2*/ 	.byte	0x18
	.zero		1


	//   ....[77]....
        /*05c4*/ 	.word	0x00004d60
        /*05c8*/ 	.word	0x000000ff
        /*05cc*/ 	.word	0x00000000
        /*05d0*/ 	.short	0x0101
        /*05d2*/ 	.byte	0x1f
	.zero		1


	//   ....[78]....
        /*05d4*/ 	.word	0x000052a0
        /*05d8*/ 	.word	0x000000ff
        /*05dc*/ 	.word	0x000000d8
        /*05e0*/ 	.short	0x010a
        /*05e2*/ 	.byte	0x18
	.zero		1


	//   ....[79]....
        /*05e4*/ 	.word	0x00005490
        /*05e8*/ 	.word	0x000000ff
        /*05ec*/ 	.word	0x000000b8
        /*05f0*/ 	.short	0x010a
        /*05f2*/ 	.byte	0x07
	.zero		1


	//   ....[80]....
        /*05f4*/ 	.word	0x000057f0
        /*05f8*/ 	.word	0x000000ff
        /*05fc*/ 	.word	0x000000a0
        /*0600*/ 	.short	0x010b
        /*0602*/ 	.byte	0x07
	.zero		1


	//   ....[81]....
        /*0604*/ 	.word	0x00005800
        /*0608*/ 	.word	0x000000ff
        /*060c*/ 	.word	0x00000000
        /*0610*/ 	.short	0x0101
        /*0612*/ 	.byte	0x06
	.zero		1


	//   ....[82]....
        /*0614*/ 	.word	0x00005810
        /*0618*/ 	.word	0x000000ff
        /*061c*/ 	.word	0x000000b8
        /*0620*/ 	.short	0x010a
        /*0622*/ 	.byte	0x04
	.zero		1


	//   ....[83]....
        /*0624*/ 	.word	0x00005a40
        /*0628*/ 	.word	0x000000ff
        /*062c*/ 	.word	0x000000a0
        /*0630*/ 	.short	0x010b
        /*0632*/ 	.byte	0x04
	.zero		1


	//   ....[84]....
        /*0634*/ 	.word	0x00005a50
        /*0638*/ 	.word	0x000000ff
        /*063c*/ 	.word	0x00000000
        /*0640*/ 	.short	0x0101
        /*0642*/ 	.byte	0x05
	.zero		1


	//   ....[85]....
        /*0644*/ 	.word	0x00005aa0
        /*0648*/ 	.word	0x000000ff
        /*064c*/ 	.word	0x00000000
        /*0650*/ 	.short	0x010a
        /*0652*/ 	.byte	0x04
	.zero		1


	//   ....[86]....
        /*0654*/ 	.word	0x00005b30
        /*0658*/ 	.word	0x000000ff
        /*065c*/ 	.word	0x00000000
        /*0660*/ 	.short	0x010a
        /*0662*/ 	.byte	0x05
	.zero		1


	//   ....[87]....
        /*0664*/ 	.word	0x00005bd0
        /*0668*/ 	.word	0x00000000
        /*066c*/ 	.word	0x00000000
        /*0670*/ 	.short	0x010a
        /*0672*/ 	.byte	0xff
	.zero		1


	//   ....[88]....
        /*0674*/ 	.word	0x00005f30
        /*0678*/ 	.word	0x000000ff
        /*067c*/ 	.word	0x000000e0
        /*0680*/ 	.short	0x010a
        /*0682*/ 	.byte	0x32
	.zero		1


	//   ....[89]....
        /*0684*/ 	.word	0x00006000
        /*0688*/ 	.word	0x000000ff
        /*068c*/ 	.word	0x00000000
        /*0690*/ 	.short	0x0101
        /*0692*/ 	.byte	0x04
	.zero		1


	//   ....[90]....
        /*0694*/ 	.word	0x00006cb0
        /*0698*/ 	.word	0x00000000
        /*069c*/ 	.word	0x000000a0
        /*06a0*/ 	.short	0x010a
        /*06a2*/ 	.byte	0xff
	.zero		1


	//   ....[91]....
        /*06a4*/ 	.word	0x00006db0
        /*06a8*/ 	.word	0x0000006c
        /*06ac*/ 	.word	0x000000f0
        /*06b0*/ 	.short	0x010a
        /*06b2*/ 	.byte	0xff
	.zero		1


	//   ....[92]....
        /*06b4*/ 	.word	0x00006fd0
        /*06b8*/ 	.word	0x00000000
        /*06bc*/ 	.word	0x000000a0
        /*06c0*/ 	.short	0x010a
        /*06c2*/ 	.byte	0xff
	.zero		1


	//   ....[93]....
        /*06c4*/ 	.word	0x00007100
        /*06c8*/ 	.word	0x0000006c
        /*06cc*/ 	.word	0x000000f0
        /*06d0*/ 	.short	0x010a
        /*06d2*/ 	.byte	0xff
	.zero		1


	//   ....[94]....
        /*06d4*/ 	.word	0x00007c50
        /*06d8*/ 	.word	0x00000000
        /*06dc*/ 	.word	0x00000000
        /*06e0*/ 	.short	0x0101
        /*06e2*/ 	.byte	0xff
	.zero		1


	//   ....[95]....
        /*06e4*/ 	.word	0x00007c60
        /*06e8*/ 	.word	0x00000003
        /*06ec*/ 	.word	0x000000a0
        /*06f0*/ 	.short	0x010a
        /*06f2*/ 	.byte	0xff
	.zero		1


	//   ....[96]....
        /*06f4*/ 	.word	0x00007d30
        /*06f8*/ 	.word	0x00000003
        /*06fc*/ 	.word	0x000000a0
        /*0700*/ 	.short	0x010a
        /*0702*/ 	.byte	0xff
	.zero		1


	//   ....[97]....
        /*0704*/ 	.word	0x00008000
        /*0708*/ 	.word	0x0000006c
        /*070c*/ 	.word	0x00000000
        /*0710*/ 	.short	0x0101
        /*0712*/ 	.byte	0xff
	.zero		1


	//   ....[98]....
        /*0714*/ 	.word	0x000089f0
        /*0718*/ 	.word	0x00000002
        /*071c*/ 	.word	0x00000000
        /*0720*/ 	.short	0x0101
        /*0722*/ 	.byte	0xff
	.zero		1


	//   ....[99]....
        /*0724*/ 	.word	0x00008c80
        /*0728*/ 	.word	0x000000ff
        /*072c*/ 	.word	0x00000000
        /*0730*/ 	.short	0x0101
        /*0732*/ 	.byte	0x04
	.zero		1


	//   ....[100]....
        /*0734*/ 	.word	0x00008cb0
        /*0738*/ 	.word	0x00000000
        /*073c*/ 	.word	0x00000050
        /*0740*/ 	.short	0x010a
        /*0742*/ 	.byte	0xff
	.zero		1


	//   ....[101]....
        /*0744*/ 	.word	0x00008d10
        /*0748*/ 	.word	0x00000000
        /*074c*/ 	.word	0x00000050
        /*0750*/ 	.short	0x010a
        /*0752*/ 	.byte	0xff
	.zero		1


	//   ....[102]....
        /*0754*/ 	.word	0x00008d70
        /*0758*/ 	.word	0x00000000
        /*075c*/ 	.word	0x000000e0
        /*0760*/ 	.short	0x010a
        /*0762*/ 	.byte	0xff
	.zero		1


	//   ....[103]....
        /*0764*/ 	.word	0x00008dd0
        /*0768*/ 	.word	0x00000000
        /*076c*/ 	.word	0x00000000
        /*0770*/ 	.short	0x010a
        /*0772*/ 	.byte	0xff
	.zero		1


	//   ....[104]....
        /*0774*/ 	.word	0x00008e30
        /*0778*/ 	.word	0x00000000
        /*077c*/ 	.word	0x00000000
        /*0780*/ 	.short	0x010a
        /*0782*/ 	.byte	0xff
	.zero		1


	//   ....[105]....
        /*0784*/ 	.word	0x00008e90
        /*0788*/ 	.word	0x00000000
        /*078c*/ 	.word	0x00000000
        /*0790*/ 	.short	0x010a
        /*0792*/ 	.byte	0xff
	.zero		1


	//   ....[106]....
        /*0794*/ 	.word	0x00008ef0
        /*0798*/ 	.word	0x00000000
        /*079c*/ 	.word	0x00000000
        /*07a0*/ 	.short	0x010a
        /*07a2*/ 	.byte	0xff
	.zero		1


	//   ....[107]....
        /*07a4*/ 	.word	0x00008f50
        /*07a8*/ 	.word	0x00000000
        /*07ac*/ 	.word	0x00000000
        /*07b0*/ 	.short	0x010a
        /*07b2*/ 	.byte	0xff
	.zero		1


	//   ....[108]....
        /*07b4*/ 	.word	0x00008fb0
        /*07b8*/ 	.word	0x00000000
        /*07bc*/ 	.word	0x00000000
        /*07c0*/ 	.short	0x010a
        /*07c2*/ 	.byte	0xff
	.zero		1


	//   ....[109]....
        /*07c4*/ 	.word	0x00009010
        /*07c8*/ 	.word	0x00000000
        /*07cc*/ 	.word	0x00000000
        /*07d0*/ 	.short	0x010a
        /*07d2*/ 	.byte	0xff
	.zero		1


	//   ....[110]....
        /*07d4*/ 	.word	0x00009070
        /*07d8*/ 	.word	0x00000000
        /*07dc*/ 	.word	0x00000000
        /*07e0*/ 	.short	0x010a
        /*07e2*/ 	.byte	0xff
	.zero		1


	//   ....[111]....
        /*07e4*/ 	.word	0x000090d0
        /*07e8*/ 	.word	0x00000000
        /*07ec*/ 	.word	0x00000000
        /*07f0*/ 	.short	0x010a
        /*07f2*/ 	.byte	0xff
	.zero		1


	//   ....[112]....
        /*07f4*/ 	.word	0x00009130
        /*07f8*/ 	.word	0x00000004
        /*07fc*/ 	.word	0x000000e8
        /*0800*/ 	.short	0x010a
        /*0802*/ 	.byte	0xff
	.zero		1


	//   ....[113]....
        /*0804*/ 	.word	0x00009190
        /*0808*/ 	.word	0x00000004
        /*080c*/ 	.word	0x000000e0
        /*0810*/ 	.short	0x010a
        /*0812*/ 	.byte	0xff
	.zero		1


	//   ....[114]....
        /*0814*/ 	.word	0x000091f0
        /*0818*/ 	.word	0x00000005
        /*081c*/ 	.word	0x00000008
        /*0820*/ 	.short	0x010a
        /*0822*/ 	.byte	0xff
	.zero		1


	//   ....[115]....
        /*0824*/ 	.word	0x000092e0
        /*0828*/ 	.word	0x00000003
        /*082c*/ 	.word	0x00000008
        /*0830*/ 	.short	0x010a
        /*0832*/ 	.byte	0xff
	.zero		1


	//   ....[116]....
        /*0834*/ 	.word	0x00009340
        /*0838*/ 	.word	0x00000004
        /*083c*/ 	.word	0x000000e0
        /*0840*/ 	.short	0x010a
        /*0842*/ 	.byte	0xff
	.zero		1


	//   ....[117]....
        /*0844*/ 	.word	0x000093a0
        /*0848*/ 	.word	0x00000004
        /*084c*/ 	.word	0x00000100
        /*0850*/ 	.short	0x010a
        /*0852*/ 	.byte	0xff
	.zero		1


	//   ....[118]....
        /*0854*/ 	.word	0x00009400
        /*0858*/ 	.word	0x00000004
        /*085c*/ 	.word	0x00000000
        /*0860*/ 	.short	0x010a
        /*0862*/ 	.byte	0xff
	.zero		1


	//   ....[119]....
        /*0864*/ 	.word	0x00009460
        /*0868*/ 	.word	0x00000000
        /*086c*/ 	.word	0x00000000
        /*0870*/ 	.short	0x010a
        /*0872*/ 	.byte	0xff
	.zero		1


	//   ....[120]....
        /*0874*/ 	.word	0x000094c0
        /*0878*/ 	.word	0x00000000
        /*087c*/ 	.word	0x00000110
        /*0880*/ 	.short	0x010a
        /*0882*/ 	.byte	0xff
	.zero		1


	//   ....[121]....
        /*0884*/ 	.word	0x00009520
        /*0888*/ 	.word	0x00000000
        /*088c*/ 	.word	0x000000e0
        /*0890*/ 	.short	0x010a
        /*0892*/ 	.byte	0xff
	.zero		1


	//   ....[122]....
        /*0894*/ 	.word	0x00009580
        /*0898*/ 	.word	0x00000000
        /*089c*/ 	.word	0x000000d8
        /*08a0*/ 	.short	0x010a
        /*08a2*/ 	.byte	0xff
	.zero		1


	//   ....[123]....
        /*08a4*/ 	.word	0x000095e0
        /*08a8*/ 	.word	0x00000002
        /*08ac*/ 	.word	0x000000b8
        /*08b0*/ 	.short	0x010a
        /*08b2*/ 	.byte	0xff
	.zero		1


	//   ....[124]....
        /*08b4*/ 	.word	0x00009640
        /*08b8*/ 	.word	0x00000000
        /*08bc*/ 	.word	0x000000b8
        /*08c0*/ 	.short	0x010a
        /*08c2*/ 	.byte	0xff
	.zero		1


	//   ....[125]....
        /*08c4*/ 	.word	0x000096a0
        /*08c8*/ 	.word	0x00000000
        /*08cc*/ 	.word	0x00000000
        /*08d0*/ 	.short	0x010a
        /*08d2*/ 	.byte	0xff
	.zero		1


	//   ....[126]....
        /*08d4*/ 	.word	0x00009700
        /*08d8*/ 	.word	0x00000000
        /*08dc*/ 	.word	0x00000000
        /*08e0*/ 	.short	0x010a
        /*08e2*/ 	.byte	0xff
	.zero		1


	//   ....[127]....
        /*08e4*/ 	.word	0x00009760
        /*08e8*/ 	.word	0x00000000
        /*08ec*/ 	.word	0x000000e0
        /*08f0*/ 	.short	0x010a
        /*08f2*/ 	.byte	0xff
	.zero		1


	//   ....[128]....
        /*08f4*/ 	.word	0x000097b0
        /*08f8*/ 	.word	0x00000000
        /*08fc*/ 	.word	0x000000a0
        /*0900*/ 	.short	0x010a
        /*0902*/ 	.byte	0xff
	.zero		1


	//   ....[129]....
        /*0904*/ 	.word	0x00009800
        /*0908*/ 	.word	0x0000006c
        /*090c*/ 	.word	0x000000f0
        /*0910*/ 	.short	0x010a
        /*0912*/ 	.byte	0xff
	.zero		1


	//   ....[130]....
        /*0914*/ 	.word	0x00009850
        /*0918*/ 	.word	0x00000003
        /*091c*/ 	.word	0x000000a0
        /*0920*/ 	.short	0x010a
        /*0922*/ 	.byte	0xff
	.zero		1


	//----- nvinfo : EIATTR_NUM_MBARRIERS
	.align		4
.L_47:
        /*0924*/ 	.byte	0x03, 0x38
        /*0926*/ 	.short	0x0023


	//----- nvinfo : EIATTR_EXIT_INSTR_OFFSETS
	.align		4
        /*0928*/ 	.byte	0x04, 0x1c
        /*092a*/ 	.short	(.L_49 - .L_48)


	//   ....[0]....
.L_48:
        /*092c*/ 	.word	0x00003420


	//   ....[1]....
        /*0930*/ 	.word	0x000036d0


	//   ....[2]....
        /*0934*/ 	.word	0x00003730


	//   ....[3]....
        /*0938*/ 	.word	0x000049f0


	//   ....[4]....
        /*093c*/ 	.word	0x00005c00


	//   ....[5]....
        /*0940*/ 	.word	0x00005c40


	//   ....[6]....
        /*0944*/ 	.word	0x00008b60


	//   ....[7]....
        /*0948*/ 	.word	0x00008be0


	//   ....[8]....
        /*094c*/ 	.word	0x00008c10


	//   ....[9]....
        /*0950*/ 	.word	0x00008c90


	//----- nvinfo : EIATTR_MAX_THREADS
	.align		4
.L_49:
        /*0954*/ 	.byte	0x04, 0x05
        /*0956*/ 	.short	(.L_51 - .L_50)
.L_50:
        /*0958*/ 	.word	0x00000100
        /*095c*/ 	.word	0x00000001
        /*0960*/ 	.word	0x00000001


	//----- nvinfo : EIATTR_CRS_STACK_SIZE
	.align		4
.L_51:
        /*0964*/ 	.byte	0x04, 0x1e
        /*0966*/ 	.short	(.L_53 - .L_52)
.L_52:
        /*0968*/ 	.word	0x00000000


	//----- nvinfo : EIATTR_CBANK_PARAM_SIZE
	.align		4
.L_53:
        /*096c*/ 	.byte	0x03, 0x19
        /*096e*/ 	.short	0x0900


	//----- nvinfo : EIATTR_PARAM_CBANK
	.align		4
        /*0970*/ 	.byte	0x04, 0x0a
        /*0972*/ 	.short	(.L_55 - .L_54)
	.align		4
.L_54:
        /*0974*/ 	.word	index@(.nv.constant0._ZN7cutlass13device_kernelINS_4conv6kernel13ConvUniversalINS1_16ConvProblemShapeILNS1_8OperatorE0ELi3EEENS1_10collective14CollectiveConvINS1_47MainloopSm100TmaUmmaWarpSpecializedImplicitGemmILS5_0ELi10ELi3ELi1ELi2EN4cute5tupleIJNSA_1CILi2EEENSC_ILi1EEESE_EEEEENSB_IJNSC_ILi256EEENSC_ILi64EEENSB_IJSI_EEEEEENS_6half_tESL_NSA_8TiledMMAINSA_8MMA_AtomIJNSA_26SM100_MMA_F16BF16_2x1SM_SSISL_SL_fLi256ELi64ELNSA_4UMMA5MajorE0ELSQ_0ELNSP_7ScaleInE0ELSR_0EEEEEENSA_6LayoutINSB_IJSE_SE_SE_EEENSB_IJNSC_ILi0EEESW_SW_EEEEENSB_IJNSA_10UnderscoreESZ_SZ_EEEEENS7_6detail27Sm100ImplicitGemmTileTraitsINSA_25SM100_TMA_2SM_LOAD_IM2COLENSA_14ComposedLayoutINSA_7SwizzleILi3ELi4ELi3EEENSA_18smem_ptr_flag_bitsILi16EEENSU_INSB_IJNSC_ILi8EEESI_EEENSB_IJSI_SE_EEEEEEEvEENS13_INSA_18SM100_TMA_2SM_LOADES1E_vEEEENS_8epilogue10collective18CollectiveEpilogueINS1J_23Sm100TmaWarpSpecializedILi3ELi2ELi32ELb1ELb0EEEJNSB_IJNSC_ILi128EEESI_SJ_EEENSB_IJNSU_IS1O_SE_EENSU_INSC_ILi32EEESE_EEEEESL_NSB_IJNSB_IJllllEEESE_SW_EEESL_S1V_NS1J_6fusion15FusionCallbacksIS1N_NS1W_17LinearCombinationISL_fSL_fLNS_15FloatRoundStyleE2EEES1P_S1T_JEEENSA_5SM1004TMEM4LOAD26SM100_TMEM_LOAD_32dp32b32xENSA_20SM90_TMA_LOAD_IM2COLENS15_INS16_ILi2ELi4ELi3EEES19_NSU_INSB_IJS1A_S1R_EEENSB_IJS1R_SE_EEEEEEENSA_39AutoVectorizingCopyWithAssumedAlignmentILi128EEENSA_21SM90_TMA_STORE_IM2COLES2B_S2D_S2D_EEEvvEEEEvNT_6ParamsE)
        /*0978*/ 	.short	0x0380
        /*097a*/ 	.short	0x0900


	//----- nvinfo : EIATTR_SW_WAR
	.align		4
.L_55:
        /*097c*/ 	.byte	0x04, 0x36
        /*097e*/ 	.short	(.L_57 - .L_56)
.L_56:
        /*0980*/ 	.word	0x00000008
.L_57:


//--------------------- .nv.callgraph             --------------------------
	.section	.nv.callgraph,"",@"SHT_CUDA_CALLGRAPH"
	.align	4
	.sectionentsize	8
	.align		4
        /*0000*/ 	.word	0x00000000
	.align		4
        /*0004*/ 	.word	0xffffffff
	.align		4
        /*0008*/ 	.word	index@(_ZN7cutlass13device_kernelINS_4conv6kernel13ConvUniversalINS1_16ConvProblemShapeILNS1_8OperatorE0ELi3EEENS1_10collective14CollectiveConvINS1_47MainloopSm100TmaUmmaWarpSpecializedImplicitGemmILS5_0ELi10ELi3ELi1ELi2EN4cute5tupleIJNSA_1CILi2EEENSC_ILi1EEESE_EEEEENSB_IJNSC_ILi256EEENSC_ILi64EEENSB_IJSI_EEEEEENS_6half_tESL_NSA_8TiledMMAINSA_8MMA_AtomIJNSA_26SM100_MMA_F16BF16_2x1SM_SSISL_SL_fLi256ELi64ELNSA_4UMMA5MajorE0ELSQ_0ELNSP_7ScaleInE0ELSR_0EEEEEENSA_6LayoutINSB_IJSE_SE_SE_EEENSB_IJNSC_ILi0EEESW_SW_EEEEENSB_IJNSA_10UnderscoreESZ_SZ_EEEEENS7_6detail27Sm100ImplicitGemmTileTraitsINSA_25SM100_TMA_2SM_LOAD_IM2COLENSA_14ComposedLayoutINSA_7SwizzleILi3ELi4ELi3EEENSA_18smem_ptr_flag_bitsILi16EEENSU_INSB_IJNSC_ILi8EEESI_EEENSB_IJSI_SE_EEEEEEEvEENS13_INSA_18SM100_TMA_2SM_LOADES1E_vEEEENS_8epilogue10collective18CollectiveEpilogueINS1J_23Sm100TmaWarpSpecializedILi3ELi2ELi32ELb1ELb0EEEJNSB_IJNSC_ILi128EEESI_SJ_EEENSB_IJNSU_IS1O_SE_EENSU_INSC_ILi32EEESE_EEEEESL_NSB_IJNSB_IJllllEEESE_SW_EEESL_S1V_NS1J_6fusion15FusionCallbacksIS1N_NS1W_17LinearCombinationISL_fSL_fLNS_15FloatRoundStyleE2EEES1P_S1T_JEEENSA_5SM1004TMEM4LOAD26SM100_TMEM_LOAD_32dp32b32xENSA_20SM90_TMA_LOAD_IM2COLENS15_INS16_ILi2ELi4ELi3EEES19_NSU_INSB_IJS1A_S1R_EEENSB_IJS1R_SE_EEEEEEENSA_39AutoVectorizingCopyWithAssumedAlignmentILi128EEENSA_21SM90_TMA_STORE_IM2COLES2B_S2D_S2D_EEEvvEEEEvNT_6ParamsE)
	.align		4
        /*000c*/ 	.word	index@(__assertfail)
	.align		4
        /*0010*/ 	.word	0x00000000
	.align		4
        /*0014*/ 	.word	0xfffffffe
	.align		4
        /*0018*/ 	.word	0x00000000
	.align		4
        /*001c*/ 	.word	0xfffffffd
	.align		4
        /*0020*/ 	.word	0x00000000
	.align		4
        /*0024*/ 	.word	0xfffffffc


//--------------------- .nv.constant4             --------------------------
	.section	.nv.constant4,"a",@progbits
	.align	8
	.align		8
.nv.constant4:
        /*0000*/ 	.dword	__assertfail
	.align		8
        /*0008*/ 	.dword	__unnamed_1
	.align		8
        /*0010*/ 	.dword	__unnamed_2
	.align		8
        /*0018*/ 	.dword	_ZN39_INTERNAL_1c56f05d_4_k_cu_420fc087_31734cuda3std3__45__cpo5beginE
	.align		8
        /*0020*/ 	.dword	_ZN39_INTERNAL_1c56f05d_4_k_cu_420fc087_31734cuda3std3__45__cpo3endE
	.align		8
        /*0028*/ 	.dword	_ZN39_INTERNAL_1c56f05d_4_k_cu_420fc087_31734cuda3std3__45__cpo6cbeginE
	.align		8
        /*0030*/ 	.dword	_ZN39_INTERNAL_1c56f05d_4_k_cu_420fc087_31734cuda3std3__45__cpo4cendE
	.align		8
        /*0038*/ 	.dword	_ZN39_INTERNAL_1c56f05d_4_k_cu_420fc087_31734cuda3std3__441_GLOBAL__N__1c56f05d_4_k_cu_420fc087_31736ignoreE
	.align		8
        /*0040*/ 	.dword	_ZN39_INTERNAL_1c56f05d_4_k_cu_420fc087_31734cuda3std3__419piecewise_constructE
	.align		8
        /*0048*/ 	.dword	_ZN39_INTERNAL_1c56f05d_4_k_cu_420fc087_31734cuda3std3__48in_placeE
	.align		8
        /*0050*/ 	.dword	_ZN39_INTERNAL_1c56f05d_4_k_cu_420fc087_31734cuda3std6ranges3__45__cpo4swapE
	.align		8
        /*0058*/ 	.dword	_ZN39_INTERNAL_1c56f05d_4_k_cu_420fc087_31734cuda3std6ranges3__45__cpo9iter_moveE
	.align		8
        /*0060*/ 	.dword	_ZN39_INTERNAL_1c56f05d_4_k_cu_420fc087_31734cute7productE
	.align		8
        /*0068*/ 	.dword	_ZN39_INTERNAL_1c56f05d_4_k_cu_420fc087_31734cute1_E
	.align		8
        /*0070*/ 	.dword	$str$27
	.align		8
        /*0078*/ 	.dword	$str$28
	.align		8
        /*0080*/ 	.dword	$str$29
	.align		8
        /*0088*/ 	.dword	$str$30


//--------------------- .text._ZN7cutlass13device_kernelINS_4conv6kernel13ConvUniversalINS1_16ConvProblemShapeILNS1_8OperatorE0ELi3EEENS1_10collective14CollectiveConvINS1_47MainloopSm100TmaUmmaWarpSpecializedImplicitGemmILS5_0ELi10ELi3ELi1ELi2EN4cute5tupleIJNSA_1CILi2EEENSC_ILi1EEESE_EEEEENSB_IJNSC_ILi256EEENSC_ILi64EEENSB_IJSI_EEEEEENS_6half_tESL_NSA_8TiledMMAINSA_8MMA_AtomIJNSA_26SM100_MMA_F16BF16_2x1SM_SSISL_SL_fLi256ELi64ELNSA_4UMMA5MajorE0ELSQ_0ELNSP_7ScaleInE0ELSR_0EEEEEENSA_6LayoutINSB_IJSE_SE_SE_EEENSB_IJNSC_ILi0EEESW_SW_EEEEENSB_IJNSA_10UnderscoreESZ_SZ_EEEEENS7_6detail27Sm100ImplicitGemmTileTraitsINSA_25SM100_TMA_2SM_LOAD_IM2COLENSA_14ComposedLayoutINSA_7SwizzleILi3ELi4ELi3EEENSA_18smem_ptr_flag_bitsILi16EEENSU_INSB_IJNSC_ILi8EEESI_EEENSB_IJSI_SE_EEEEEEEvEENS13_INSA_18SM100_TMA_2SM_LOADES1E_vEEEENS_8epilogue10collective18CollectiveEpilogueINS1J_23Sm100TmaWarpSpecializedILi3ELi2ELi32ELb1ELb0EEEJNSB_IJNSC_ILi128EEESI_SJ_EEENSB_IJNSU_IS1O_SE_EENSU_INSC_ILi32EEESE_EEEEESL_NSB_IJNSB_IJllllEEESE_SW_EEESL_S1V_NS1J_6fusion15FusionCallbacksIS1N_NS1W_17LinearCombinationISL_fSL_fLNS_15FloatRoundStyleE2EEES1P_S1T_JEEENSA_5SM1004TMEM4LOAD26SM100_TMEM_LOAD_32dp32b32xENSA_20SM90_TMA_LOAD_IM2COLENS15_INS16_ILi2ELi4ELi3EEES19_NSU_INSB_IJS1A_S1R_EEENSB_IJS1R_SE_EEEEEEENSA_39AutoVectorizingCopyWithAssumedAlignmentILi128EEENSA_21SM90_TMA_STORE_IM2COLES2B_S2D_S2D_EEEvvEEEEvNT_6ParamsE --------------------------
	.section	.text._ZN7cutlass13device_kernelINS_4conv6kernel13ConvUniversalINS1_16ConvProblemShapeILNS1_8OperatorE0ELi3EEENS1_10collective14CollectiveConvINS1_47MainloopSm100TmaUmmaWarpSpecializedImplicitGemmILS5_0ELi10ELi3ELi1ELi2EN4cute5tupleIJNSA_1CILi2EEENSC_ILi1EEESE_EEEEENSB_IJNSC_ILi256EEENSC_ILi64EEENSB_IJSI_EEEEEENS_6half_tESL_NSA_8TiledMMAINSA_8MMA_AtomIJNSA_26SM100_MMA_F16BF16_2x1SM_SSISL_SL_fLi256ELi64ELNSA_4UMMA5MajorE0ELSQ_0ELNSP_7ScaleInE0ELSR_0EEEEEENSA_6LayoutINSB_IJSE_SE_SE_EEENSB_IJNSC_ILi0EEESW_SW_EEEEENSB_IJNSA_10UnderscoreESZ_SZ_EEEEENS7_6detail27Sm100ImplicitGemmTileTraitsINSA_25SM100_TMA_2SM_LOAD_IM2COLENSA_14ComposedLayoutINSA_7SwizzleILi3ELi4ELi3EEENSA_18smem_ptr_flag_bitsILi16EEENSU_INSB_IJNSC_ILi8EEESI_EEENSB_IJSI_SE_EEEEEEEvEENS13_INSA_18SM100_TMA_2SM_LOADES1E_vEEEENS_8epilogue10collective18CollectiveEpilogueINS1J_23Sm100TmaWarpSpecializedILi3ELi2ELi32ELb1ELb0EEEJNSB_IJNSC_ILi128EEESI_SJ_EEENSB_IJNSU_IS1O_SE_EENSU_INSC_ILi32EEESE_EEEEESL_NSB_IJNSB_IJllllEEESE_SW_EEESL_S1V_NS1J_6fusion15FusionCallbacksIS1N_NS1W_17LinearCombinationISL_fSL_fLNS_15FloatRoundStyleE2EEES1P_S1T_JEEENSA_5SM1004TMEM4LOAD26SM100_TMEM_LOAD_32dp32b32xENSA_20SM90_TMA_LOAD_IM2COLENS15_INS16_ILi2ELi4ELi3EEES19_NSU_INSB_IJS1A_S1R_EEENSB_IJS1R_SE_EEEEEEENSA_39AutoVectorizingCopyWithAssumedAlignmentILi128EEENSA_21SM90_TMA_STORE_IM2COLES2B_S2D_S2D_EEEvvEEEEvNT_6ParamsE,"ax",@progbits
	.align	128
.text._ZN7cutlass13device_kernelINS_4conv6kernel13ConvUniversalINS1_16ConvProblemShapeILNS1_8OperatorE0ELi3EEENS1_10collective14CollectiveConvINS1_47MainloopSm100TmaUmmaWarpSpecializedImplicitGemmILS5_0ELi10ELi3ELi1ELi2EN4cute5tupleIJNSA_1CILi2EEENSC_ILi1EEESE_EEEEENSB_IJNSC_ILi256EEENSC_ILi64EEENSB_IJSI_EEEEEENS_6half_tESL_NSA_8TiledMMAINSA_8MMA_AtomIJNSA_26SM100_MMA_F16BF16_2x1SM_SSISL_SL_fLi256ELi64ELNSA_4UMMA5MajorE0ELSQ_0ELNSP_7ScaleInE0ELSR_0EEEEEENSA_6LayoutINSB_IJSE_SE_SE_EEENSB_IJNSC_ILi0EEESW_SW_EEEEENSB_IJNSA_10UnderscoreESZ_SZ_EEEEENS7_6detail27Sm100ImplicitGemmTileTraitsINSA_25SM100_TMA_2SM_LOAD_IM2COLENSA_14ComposedLayoutINSA_7SwizzleILi3ELi4ELi3EEENSA_18smem_ptr_flag_bitsILi16EEENSU_INSB_IJNSC_ILi8EEESI_EEENSB_IJSI_SE_EEEEEEEvEENS13_INSA_18SM100_TMA_2SM_LOADES1E_vEEEENS_8epilogue10collective18CollectiveEpilogueINS1J_23Sm100TmaWarpSpecializedILi3ELi2ELi32ELb1ELb0EEEJNSB_IJNSC_ILi128EEESI_SJ_EEENSB_IJNSU_IS1O_SE_EENSU_INSC_ILi32EEESE_EEEEESL_NSB_IJNSB_IJllllEEESE_SW_EEESL_S1V_NS1J_6fusion15FusionCallbacksIS1N_NS1W_17LinearCombinationISL_fSL_fLNS_15FloatRoundStyleE2EEES1P_S1T_JEEENSA_5SM1004TMEM4LOAD26SM100_TMEM_LOAD_32dp32b32xENSA_20SM90_TMA_LOAD_IM2COLENS15_INS16_ILi2ELi4ELi3EEES19_NSU_INSB_IJS1A_S1R_EEENSB_IJS1R_SE_EEEEEEENSA_39AutoVectorizingCopyWithAssumedAlignmentILi128EEENSA_21SM90_TMA_STORE_IM2COLES2B_S2D_S2D_EEEvvEEEEvNT_6ParamsE:
        .type           _ZN7cutlass13device_kernelINS_4conv6kernel13ConvUniversalINS1_16ConvProblemShapeILNS1_8OperatorE0ELi3EEENS1_10collective14CollectiveConvINS1_47MainloopSm100TmaUmmaWarpSpecializedImplicitGemmILS5_0ELi10ELi3ELi1ELi2EN4cute5tupleIJNSA_1CILi2EEENSC_ILi1EEESE_EEEEENSB_IJNSC_ILi256EEENSC_ILi64EEENSB_IJSI_EEEEEENS_6half_tESL_NSA_8TiledMMAINSA_8MMA_AtomIJNSA_26SM100_MMA_F16BF16_2x1SM_SSISL_SL_fLi256ELi64ELNSA_4UMMA5MajorE0ELSQ_0ELNSP_7ScaleInE0ELSR_0EEEEEENSA_6LayoutINSB_IJSE_SE_SE_EEENSB_IJNSC_ILi0EEESW_SW_EEEEENSB_IJNSA_10UnderscoreESZ_SZ_EEEEENS7_6detail27Sm100ImplicitGemmTileTraitsINSA_25SM100_TMA_2SM_LOAD_IM2COLENSA_14ComposedLayoutINSA_7SwizzleILi3ELi4ELi3EEENSA_18smem_ptr_flag_bitsILi16EEENSU_INSB_IJNSC_ILi8EEESI_EEENSB_IJSI_SE_EEEEEEEvEENS13_INSA_18SM100_TMA_2SM_LOADES1E_vEEEENS_8epilogue10collective18CollectiveEpilogueINS1J_23Sm100TmaWarpSpecializedILi3ELi2ELi32ELb1ELb0EEEJNSB_IJNSC_ILi128EEESI_SJ_EEENSB_IJNSU_IS1O_SE_EENSU_INSC_ILi32EEESE_EEEEESL_NSB_IJNSB_IJllllEEESE_SW_EEESL_S1V_NS1J_6fusion15FusionCallbacksIS1N_NS1W_17LinearCombinationISL_fSL_fLNS_15FloatRoundStyleE2EEES1P_S1T_JEEENSA_5SM1004TMEM4LOAD26SM100_TMEM_LOAD_32dp32b32xENSA_20SM90_TMA_LOAD_IM2COLENS15_INS16_ILi2ELi4ELi3EEES19_NSU_INSB_IJS1A_S1R_EEENSB_IJS1R_SE_EEEEEEENSA_39AutoVectorizingCopyWithAssumedAlignmentILi128EEENSA_21SM90_TMA_STORE_IM2COLES2B_S2D_S2D_EEEvvEEEEvNT_6ParamsE,@function
        .size           _ZN7cutlass13device_kernelINS_4conv6kernel13ConvUniversalINS1_16ConvProblemShapeILNS1_8OperatorE0ELi3EEENS1_10collective14CollectiveConvINS1_47MainloopSm100TmaUmmaWarpSpecializedImplicitGemmILS5_0ELi10ELi3ELi1ELi2EN4cute5tupleIJNSA_1CILi2EEENSC_ILi1EEESE_EEEEENSB_IJNSC_ILi256EEENSC_ILi64EEENSB_IJSI_EEEEEENS_6half_tESL_NSA_8TiledMMAINSA_8MMA_AtomIJNSA_26SM100_MMA_F16BF16_2x1SM_SSISL_SL_fLi256ELi64ELNSA_4UMMA5MajorE0ELSQ_0ELNSP_7ScaleInE0ELSR_0EEEEEENSA_6LayoutINSB_IJSE_SE_SE_EEENSB_IJNSC_ILi0EEESW_SW_EEEEENSB_IJNSA_10UnderscoreESZ_SZ_EEEEENS7_6detail27Sm100ImplicitGemmTileTraitsINSA_25SM100_TMA_2SM_LOAD_IM2COLENSA_14ComposedLayoutINSA_7SwizzleILi3ELi4ELi3EEENSA_18smem_ptr_flag_bitsILi16EEENSU_INSB_IJNSC_ILi8EEESI_EEENSB_IJSI_SE_EEEEEEEvEENS13_INSA_18SM100_TMA_2SM_LOADES1E_vEEEENS_8epilogue10collective18CollectiveEpilogueINS1J_23Sm100TmaWarpSpecializedILi3ELi2ELi32ELb1ELb0EEEJNSB_IJNSC_ILi128EEESI_SJ_EEENSB_IJNSU_IS1O_SE_EENSU_INSC_ILi32EEESE_EEEEESL_NSB_IJNSB_IJllllEEESE_SW_EEESL_S1V_NS1J_6fusion15FusionCallbacksIS1N_NS1W_17LinearCombinationISL_fSL_fLNS_15FloatRoundStyleE2EEES1P_S1T_JEEENSA_5SM1004TMEM4LOAD26SM100_TMEM_LOAD_32dp32b32xENSA_20SM90_TMA_LOAD_IM2COLENS15_INS16_ILi2ELi4ELi3EEES19_NSU_INSB_IJS1A_S1R_EEENSB_IJS1R_SE_EEEEEEENSA_39AutoVectorizingCopyWithAssumedAlignmentILi128EEENSA_21SM90_TMA_STORE_IM2COLES2B_S2D_S2D_EEEvvEEEEvNT_6ParamsE,(.L_x_184 - _ZN7cutlass13device_kernelINS_4conv6kernel13ConvUniversalINS1_16ConvProblemShapeILNS1_8OperatorE0ELi3EEENS1_10collective14CollectiveConvINS1_47MainloopSm100TmaUmmaWarpSpecializedImplicitGemmILS5_0ELi10ELi3ELi1ELi2EN4cute5tupleIJNSA_1CILi2EEENSC_ILi1EEESE_EEEEENSB_IJNSC_ILi256EEENSC_ILi64EEENSB_IJSI_EEEEEENS_6half_tESL_NSA_8TiledMMAINSA_8MMA_AtomIJNSA_26SM100_MMA_F16BF16_2x1SM_SSISL_SL_fLi256ELi64ELNSA_4UMMA5MajorE0ELSQ_0ELNSP_7ScaleInE0ELSR_0EEEEEENSA_6LayoutINSB_IJSE_SE_SE_EEENSB_IJNSC_ILi0EEESW_SW_EEEEENSB_IJNSA_10UnderscoreESZ_SZ_EEEEENS7_6detail27Sm100ImplicitGemmTileTraitsINSA_25SM100_TMA_2SM_LOAD_IM2COLENSA_14ComposedLayoutINSA_7SwizzleILi3ELi4ELi3EEENSA_18smem_ptr_flag_bitsILi16EEENSU_INSB_IJNSC_ILi8EEESI_EEENSB_IJSI_SE_EEEEEEEvEENS13_INSA_18SM100_TMA_2SM_LOADES1E_vEEEENS_8epilogue10collective18CollectiveEpilogueINS1J_23Sm100TmaWarpSpecializedILi3ELi2ELi32ELb1ELb0EEEJNSB_IJNSC_ILi128EEESI_SJ_EEENSB_IJNSU_IS1O_SE_EENSU_INSC_ILi32EEESE_EEEEESL_NSB_IJNSB_IJllllEEESE_SW_EEESL_S1V_NS1J_6fusion15FusionCallbacksIS1N_NS1W_17LinearCombinationISL_fSL_fLNS_15FloatRoundStyleE2EEES1P_S1T_JEEENSA_5SM1004TMEM4LOAD26SM100_TMEM_LOAD_32dp32b32xENSA_20SM90_TMA_LOAD_IM2COLENS15_INS16_ILi2ELi4ELi3EEES19_NSU_INSB_IJS1A_S1R_EEENSB_IJS1R_SE_EEEEEEENSA_39AutoVectorizingCopyWithAssumedAlignmentILi128EEENSA_21SM90_TMA_STORE_IM2COLES2B_S2D_S2D_EEEvvEEEEvNT_6ParamsE)
        .other          _ZN7cutlass13device_kernelINS_4conv6kernel13ConvUniversalINS1_16ConvProblemShapeILNS1_8OperatorE0ELi3EEENS1_10collective14CollectiveConvINS1_47MainloopSm100TmaUmmaWarpSpecializedImplicitGemmILS5_0ELi10ELi3ELi1ELi2EN4cute5tupleIJNSA_1CILi2EEENSC_ILi1EEESE_EEEEENSB_IJNSC_ILi256EEENSC_ILi64EEENSB_IJSI_EEEEEENS_6half_tESL_NSA_8TiledMMAINSA_8MMA_AtomIJNSA_26SM100_MMA_F16BF16_2x1SM_SSISL_SL_fLi256ELi64ELNSA_4UMMA5MajorE0ELSQ_0ELNSP_7ScaleInE0ELSR_0EEEEEENSA_6LayoutINSB_IJSE_SE_SE_EEENSB_IJNSC_ILi0EEESW_SW_EEEEENSB_IJNSA_10UnderscoreESZ_SZ_EEEEENS7_6detail27Sm100ImplicitGemmTileTraitsINSA_25SM100_TMA_2SM_LOAD_IM2COLENSA_14ComposedLayoutINSA_7SwizzleILi3ELi4ELi3EEENSA_18smem_ptr_flag_bitsILi16EEENSU_INSB_IJNSC_ILi8EEESI_EEENSB_IJSI_SE_EEEEEEEvEENS13_INSA_18SM100_TMA_2SM_LOADES1E_vEEEENS_8epilogue10collective18CollectiveEpilogueINS1J_23Sm100TmaWarpSpecializedILi3ELi2ELi32ELb1ELb0EEEJNSB_IJNSC_ILi128EEESI_SJ_EEENSB_IJNSU_IS1O_SE_EENSU_INSC_ILi32EEESE_EEEEESL_NSB_IJNSB_IJllllEEESE_SW_EEESL_S1V_NS1J_6fusion15FusionCallbacksIS1N_NS1W_17LinearCombinationISL_fSL_fLNS_15FloatRoundStyleE2EEES1P_S1T_JEEENSA_5SM1004TMEM4LOAD26SM100_TMEM_LOAD_32dp32b32xENSA_20SM90_TMA_LOAD_IM2COLENS15_INS16_ILi2ELi4ELi3EEES19_NSU_INSB_IJS1A_S1R_EEENSB_IJS1R_SE_EEEEEEENSA_39AutoVectorizingCopyWithAssumedAlignmentILi128EEENSA_21SM90_TMA_STORE_IM2COLES2B_S2D_S2D_EEEvvEEEEvNT_6ParamsE,@"STO_CUDA_ENTRY STV_DEFAULT"
_ZN7cutlass13device_kernelINS_4conv6kernel13ConvUniversalINS1_16ConvProblemShapeILNS1_8OperatorE0ELi3EEENS1_10collective14CollectiveConvINS1_47MainloopSm100TmaUmmaWarpSpecializedImplicitGemmILS5_0ELi10ELi3ELi1ELi2EN4cute5tupleIJNSA_1CILi2EEENSC_ILi1EEESE_EEEEENSB_IJNSC_ILi256EEENSC_ILi64EEENSB_IJSI_EEEEEENS_6half_tESL_NSA_8TiledMMAINSA_8MMA_AtomIJNSA_26SM100_MMA_F16BF16_2x1SM_SSISL_SL_fLi256ELi64ELNSA_4UMMA5MajorE0ELSQ_0ELNSP_7ScaleInE0ELSR_0EEEEEENSA_6LayoutINSB_IJSE_SE_SE_EEENSB_IJNSC_ILi0EEESW_SW_EEEEENSB_IJNSA_10UnderscoreESZ_SZ_EEEEENS7_6detail27Sm100ImplicitGemmTileTraitsINSA_25SM100_TMA_2SM_LOAD_IM2COLENSA_14ComposedLayoutINSA_7SwizzleILi3ELi4ELi3EEENSA_18smem_ptr_flag_bitsILi16EEENSU_INSB_IJNSC_ILi8EEESI_EEENSB_IJSI_SE_EEEEEEEvEENS13_INSA_18SM100_TMA_2SM_LOADES1E_vEEEENS_8epilogue10collective18CollectiveEpilogueINS1J_23Sm100TmaWarpSpecializedILi3ELi2ELi32ELb1ELb0EEEJNSB_IJNSC_ILi128EEESI_SJ_EEENSB_IJNSU_IS1O_SE_EENSU_INSC_ILi32EEESE_EEEEESL_NSB_IJNSB_IJllllEEESE_SW_EEESL_S1V_NS1J_6fusion15FusionCallbacksIS1N_NS1W_17LinearCombinationISL_fSL_fLNS_15FloatRoundStyleE2EEES1P_S1T_JEEENSA_5SM1004TMEM4LOAD26SM100_TMEM_LOAD_32dp32b32xENSA_20SM90_TMA_LOAD_IM2COLENS15_INS16_ILi2ELi4ELi3EEES19_NSU_INSB_IJS1A_S1R_EEENSB_IJS1R_SE_EEEEEEENSA_39AutoVectorizingCopyWithAssumedAlignmentILi128EEENSA_21SM90_TMA_STORE_IM2COLES2B_S2D_S2D_EEEvvEEEEvNT_6ParamsE:
[----:B------:R-:W1:Y:S01]  /*0000*/  LDC R1, c[0x0][0x37c] ;  /* 0x0000df00ff017b82 */ /* 0x000e620000000800 */
[----:B------:R-:W2:Y:S01]  /*0010*/  S2R R95, SR_TID.X ;  /* 0x00000000005f7919 */ /* 0x000ea20000002100 */
[----:B------:R-:W3:Y:S06]  /*0020*/  LDCU.64 UR8, c[0x0][0x990] ;  /* 0x00013200ff0877ac */ /* 0x000eec0008000a00 */
[----:B------:R-:W4:Y:S01]  /*0030*/  S2UR UR4, SR_CgaCtaId ;  /* 0x00000000000479c3 */ /* 0x000f220000008800 */
[----:B-1----:R-:W-:Y:S01]  /*0040*/  VIADD R1, R1, 0xfffffff8 ;  /* 0xfffffff801017836 */ /* 0x002fe20000000000 */
[----:B------:R-:W-:-:S02]  /*0050*/  PRMT R87, RZ, 0x7610, R87 ;  /* 0x00007610ff577816 */ /* 0x000fc40000000057 */
[----:B------:R-:W-:Y:S02]  /*0060*/  ELECT P1, URZ, PT ;  /* 0x0000000000ff782f */ /* 0x000fe40003820000 */
[----:B------:R-:W-:Y:S01]  /*0070*/  R2UR UR49, R1 ;  /* 0x00000000013172ca */ /* 0x000fe200000e0000 */
[----:B---3--:R-:W-:-:S04]  /*0080*/  UISETP.NE.U32.AND UP0, UPT, UR8, URZ, UPT ;  /* 0x000000ff0800728c */ /* 0x008fc8000bf05070 */
[----:B------:R-:W-:Y:S02]  /*0090*/  UISETP.NE.AND.EX UP0, UPT, UR9, URZ, UPT, UP0 ;  /* 0x000000ff0900728c */ /* 0x000fe4000bf05300 */
[----:B----4-:R-:W-:Y:S02]  /*00a0*/  ULOP3.LUT UR40, UR4, 0x1, URZ, 0xc0, !UPT ;  /* 0x0000000104287892 */ /* 0x010fe4000f8ec0ff */
[----:B------:R-:W-:Y:S01]  /*00b0*/  ULOP3.LUT UR37, UR4, 0x1, URZ, 0x3c, !UPT ;  /* 0x0000000104257892 */ /* 0x000fe2000f8e3cff */
[----:B--2---:R-:W-:-:S05]  /*00c0*/  SHF.R.U32.HI R88, RZ, 0x5, R95 ;  /* 0x00000005ff587819 */ /* 0x004fca000001165f */
[----:B------:R-:W1:Y:S02]  /*00d0*/  SHFL.IDX PT, R0, R88, RZ, 0x1f ;  /* 0x00001fff58007589 */ /* 0x000e6400000e0000 */
[----:B-1----:R-:W-:Y:S01]  /*00e0*/  R2UR UR18, R0 ;  /* 0x00000000001272ca */ /* 0x002fe200000e0000 */
[----:B------:R-:W-:-:S14]  /*00f0*/  BRA.U UP0, `(.L_x_0) ;  /* 0x0000000100307547 */ /* 0x000fdc000b800000 */
[----:B------:R-:W1:Y:S02]  /*0100*/  LDCU.64 UR4, c[0x0][0x988] ;  /* 0x00013100ff0477ac */ /* 0x000e640008000a00 */
[----:B-1----:R-:W-:-:S04]  /*0110*/  UISETP.NE.U32.AND UP0, UPT, UR4, URZ, UPT ;  /* 0x000000ff0400728c */ /* 0x002fc8000bf05070 */
[----:B------:R-:W-:-:S09]  /*0120*/  UISETP.NE.AND.EX UP0, UPT, UR5, URZ, UPT, UP0 ;  /* 0x000000ff0500728c */ /* 0x000fd2000bf05300 */
[----:B------:R-:W-:Y:S05]  /*0130*/  BRA.U !UP0, `(.L_x_1) ;  /* 0x0000000108147547 */ /* 0x000fea000b800000 */
[----:B------:R-:W1:Y:S01]  /*0140*/  LDC.64 R2, c[0x0][0x988] ;  /* 0x00026200ff027b82 */ /* 0x000e620000000a00 */
[----:B------:R-:W1:Y:S02]  /*0150*/  LDCU.64 UR4, c[0x0][0x358] ;  /* 0x00006b00ff0477ac */ /* 0x000e640008000a00 */
[----:B-1----:R1:W5:Y:S01]  /*0160*/  LDG.E R41, desc[UR4][R2.64] ;  /* 0x0000000402297981 */ /* 0x002362000c1e1900 */
[----:B------:R-:W-:Y:S01]  /*0170*/  HFMA2 R87, -RZ, RZ, 0, 5.9604644775390625e-08 ;  /* 0x00000001ff577431 */ /* 0x000fe200000001ff */
[----:B------:R-:W-:Y:S05]  /*0180*/  BRA `(.L_x_0) ;  /* 0x00000000000c7947 */ /* 0x000fea0003800000 */
.L_x_1:
[----:B------:R-:W1:Y:S01]  /*0190*/  LDCU UR4, c[0x0][0x980] ;  /* 0x00013000ff0477ac */ /* 0x000e620008000800 */
[----:B------:R-:W-:Y:S01]  /*01a0*/  HFMA2 R87, -RZ, RZ, 0, 5.9604644775390625e-08 ;  /* 0x00000001ff577431 */ /* 0x000fe200000001ff */
[----:B-1----:R-:W-:-:S07]  /*01b0*/  MOV R41, UR4 ;  /* 0x0000000400297c02 */ /* 0x002fce0008000f00 */
.L_x_0:
[----:B------:R-:W2:Y:S02]  /*01c0*/  LDCU.64 UR4, c[0x0][0x9b0] ;  /* 0x00013600ff0477ac */ /* 0x000ea40008000a00 */
[----:B--2---:R-:W-:-:S04]  /*01d0*/  UISETP.NE.U32.AND UP0, UPT, UR4, URZ, UPT ;  /* 0x000000ff0400728c */ /* 0x004fc8000bf05070 */
[----:B------:R-:W-:-:S09]  /*01e0*/  UISETP.NE.AND.EX UP0, UPT, UR5, URZ, UPT, UP0 ;  /* 0x000000ff0500728c */ /* 0x000fd2000bf05300 */
[----:B------:R-:W-:Y:S05]  /*01f0*/  BRA.U UP0, `(.L_x_2) ;  /* 0x0000000100287547 */ /* 0x000fea000b800000 */
[----:B------:R-:W2:Y:S02]  /*0200*/  LDCU.64 UR4, c[0x0][0x9a8] ;  /* 0x00013500ff0477ac */ /* 0x000ea40008000a00 */
[----:B--2---:R-:W-:-:S04]  /*0210*/  UISETP.NE.U32.AND UP0, UPT, UR4, URZ, UPT ;  /* 0x000000ff0400728c */ /* 0x004fc8000bf05070 */
[----:B------:R-:W-:-:S09]  /*0220*/  UISETP.NE.AND.EX UP0, UPT, UR5, URZ, UPT, UP0 ;  /* 0x000000ff0500728c */ /* 0x000fd2000bf05300 */
[----:B------:R-:W-:Y:S05]  /*0230*/  BRA.U !UP0, `(.L_x_3) ;  /* 0x0000000108107547 */ /* 0x000fea000b800000 */
[----:B------:R-:W2:Y:S01]  /*0240*/  LDC.64 R38, c[0x0][0x9a8] ;  /* 0x00026a00ff267b82 */ /* 0x000ea20000000a00 */
[----:B------:R-:W2:Y:S02]  /*0250*/  LDCU.64 UR4, c[0x0][0x358] ;  /* 0x00006b00ff0477ac */ /* 0x000ea40008000a00 */
[----:B--2---:R2:W5:Y:S01]  /*0260*/  LDG.E R38, desc[UR4][R38.64] ;  /* 0x0000000426267981 */ /* 0x004562000c1e1900 */
[----:B------:R-:W-:Y:S05]  /*0270*/  BRA `(.L_x_2) ;  /* 0x0000000000087947 */ /* 0x000fea0003800000 */
.L_x_3:
[----:B------:R-:W2:Y:S02]  /*0280*/  LDCU UR4, c[0x0][0x9a0] ;  /* 0x00013400ff0477ac */ /* 0x000ea40008000800 */
[----:B--2---:R-:W-:Y:S02]  /*0290*/  MOV R38, UR4 ;  /* 0x0000000400267c02 */ /* 0x004fe40008000f00 */
.L_x_2:
[----:B------:R-:W-:Y:S01]  /*02a0*/  IMAD.U32 R0, RZ, RZ, UR18 ;  /* 0x00000012ff007e24 */ /* 0x000fe2000f8e00ff */
[----:B------:R-:W-:Y:S04]  /*02b0*/  BSSY.RECONVERGENT B0, `(.L_x_4) ;  /* 0x000000c000007945 */ /* 0x000fe80003800200 */
[C---:B------:R-:W-:Y:S02]  /*02c0*/  ISETP.NE.OR P2, PT, R0.reuse, 0x1, !P1 ;  /* 0x000000010000780c */ /* 0x040fe40004f45670 */
[----:B------:R-:W-:-:S11]  /*02d0*/  ISETP.NE.OR P0, PT, R0, 0x3, !P1 ;  /* 0x000000030000780c */ /* 0x000fd60004f05670 */
[----:B------:R-:W-:Y:S05]  /*02e0*/  @P2 BRA `(.L_x_5) ;  /* 0x0000000000202947 */ /* 0x000fea0003800000 */
[----:B------:R-:W3:Y:S02]  /*02f0*/  LDCU.64 UR4, c[0x0][0x348] ;  /* 0x00006900ff0477ac */ /* 0x000ee40008000a00 */
[----:B---3--:R-:W-:Y:S02]  /*0300*/  UIADD3 UR6, UP1, UPT, UR4, 0x80, URZ ;  /* 0x0000008004067890 */ /* 0x008fe4000ff3e0ff */
[----:B------:R-:W-:Y:S02]  /*0310*/  UIADD3 UR4, UP0, UPT, UR4, 0x200, URZ ;  /* 0x0000020004047890 */ /* 0x000fe4000ff1e0ff */
[----:B------:R-:W-:Y:S02]  /*0320*/  UIADD3.X UR7, UPT, UPT, URZ, UR5, URZ, UP1, !UPT ;  /* 0x00000005ff077290 */ /* 0x000fe40008ffe4ff */
[----:B------:R-:W-:-:S07]  /*0330*/  UIADD3.X UR5, UPT, UPT, URZ, UR5, URZ, UP0, !UPT ;  /* 0x00000005ff057290 */ /* 0x000fce00087fe4ff */
[----:B------:R3:W-:Y:S02]  /*0340*/  UTMACCTL.PF [UR6] ;  /* 0x00000000060079b9 */ /* 0x0007e40008040000 */
[----:B------:R3:W-:Y:S02]  /*0350*/  UTMACCTL.PF [UR4] ;  /* 0x00000000040079b9 */ /* 0x0007e40008040000 */
[----:B---3--:R-:W-:Y:S01]  /*0360*/  NOP ;  /* 0x0000000000007918 */ /* 0x008fe20000000000 */
.L_x_5:
[----:B------:R-:W-:Y:S05]  /*0370*/  BSYNC.RECONVERGENT B0 ;  /* 0x0000000000007941 */ /* 0x000fea0003800200 */
.L_x_4:
[----:B------:R-:W-:Y:S04]  /*0380*/  BSSY.RECONVERGENT B0, `(.L_x_6) ;  /* 0x000000a000007945 */ /* 0x000fe80003800200 */
        /* <DEDUP_REMOVED lines=9> */
.L_x_7:
[----:B------:R-:W-:Y:S05]  /*0420*/  BSYNC.RECONVERGENT B0 ;  /* 0x0000000000007941 */ /* 0x000fea0003800200 */
.L_x_6:
[----:B------:R-:W3:Y:S01]  /*0430*/  LDCU.64 UR4, c[0x0][0x988] ;  /* 0x00013100ff0477ac */ /* 0x000ee20008000a00 */
[----:B------:R-:W-:Y:S02]  /*0440*/  UISETP.EQ.U32.AND UP2, UPT, UR8, URZ, UPT ;  /* 0x000000ff0800728c */ /* 0x000fe4000bf42070 */
[----:B------:R-:W-:Y:S02]  /*0450*/  UPLOP3.LUT UP3, UPT, UPT, UPT, UPT, 0x80, 0x8 ;  /* 0x000000000008789c */ /* 0x000fe40003f6f070 */
[----:B---3--:R-:W-:-:S04]  /*0460*/  UISETP.NE.U32.AND UP0, UPT, UR4, URZ, UPT ;  /* 0x000000ff0400728c */ /* 0x008fc8000bf05070 */
[----:B------:R-:W-:-:S04]  /*0470*/  UISETP.NE.AND.EX UP1, UPT, UR5, URZ, UPT, UP0 ;  /* 0x000000ff0500728c */ /* 0x000fc8000bf25300 */
[----:B------:R-:W-:-:S04]  /*0480*/  UISETP.EQ.OR.EX UP4, UPT, UR9, URZ, !UP1, UP2 ;  /* 0x000000ff0900728c */ /* 0x000fc8000cf82720 */
[----:B------:R-:W-:-:S06]  /*0490*/  UP2UR UR4, UPR, URZ, 0x10 ;  /* 0x00000010ff047883 */ /* 0x000fcc0008000000 */
[----:B------:R-:W-:Y:S01]  /*04a0*/  MOV R94, UR4 ;  /* 0x00000004005e7c02 */ /* 0x000fe20008000f00 */
[----:B------:R-:W-:Y:S06]  /*04b0*/  BRA.U !UP4, `(.L_x_8) ;  /* 0x000000010c207547 */ /* 0x000fec000b800000 */
[----:B------:R-:W-:Y:S01]  /*04c0*/  UISETP.NE.U32.AND UP2, UPT, UR8, URZ, UPT ;  /* 0x000000ff0800728c */ /* 0x000fe2000bf45070 */
[----:B-----5:R-:W-:Y:S01]  /*04d0*/  FSETP.NEU.AND P0, PT, R41, RZ, PT ;  /* 0x000000ff2900720b */ /* 0x020fe20003f0d000 */
[----:B------:R-:W-:Y:S02]  /*04e0*/  USEL UR4, URZ, 0xffffffff, UP1 ;  /* 0xffffffffff047887 */ /* 0x000fe40008800000 */
[----:B------:R-:W-:-:S10]  /*04f0*/  UISETP.NE.AND.EX UP2, UPT, UR9, URZ, UPT, UP2 ;  /* 0x000000ff0900728c */ /* 0x000fd4000bf45320 */
[----:B------:R-:W-:Y:S01]  /*0500*/  VOTEU.ANY UP0, P0 ;  /* 0x0000000000ff7886 */ /* 0x000fe20000000100 */
[----:B------:R-:W-:-:S04]  /*0510*/  @!UP2 USEL UR4, URZ, 0xffffffff, UP0 ;  /* 0xffffffffff04a887 */ /* 0x000fc80008000000 */
[----:B------:R-:W-:-:S04]  /*0520*/  ULOP3.LUT UR4, UR4, 0x1, URZ, 0xc0, !UPT ;  /* 0x0000000104047892 */ /* 0x000fc8000f8ec0ff */
[----:B------:R-:W-:-:S11]  /*0530*/  UISETP.NE.U32.AND UP3, UPT, UR4, 0x1, UPT ;  /* 0x000000010400788c */ /* 0x000fd6000bf65070 */
.L_x_8:
[----:B------:R-:W3:Y:S01]  /*0540*/  SHFL.IDX PT, R0, R88, RZ, 0x1f ;  /* 0x00001fff58007589 */ /* 0x000ee200000e0000 */
[----:B------:R-:W-:Y:S02]  /*0550*/  UISETP.NE.AND UP5, UPT, UR18, 0x2, UPT ;  /* 0x000000021200788c */ /* 0x000fe4000bfa5270 */
[----:B------:R-:W-:Y:S02]  /*0560*/  UISETP.NE.AND UP0, UPT, UR18, 0x2, UPT ;  /* 0x000000021200788c */ /* 0x000fe4000bf05270 */
[----:B------:R-:W-:Y:S02]  /*0570*/  UISETP.NE.OR UP2, UPT, UR40, URZ, UP5 ;  /* 0x000000ff2800728c */ /* 0x000fe4000af45670 */
[----:B------:R-:W-:-:S04]  /*0580*/  USEL UR38, URZ, 0x1, UP0 ;  /* 0x00000001ff267887 */ /* 0x000fc80008000000 */
[----:B------:R-:W-:Y:S02]  /*0590*/  PLOP3.LUT P3, PT, P1, PT, UP2, 0xae, 0xea ;  /* 0x0000000000ea781c */ /* 0x000fe40000f6f52e */
[----:B---3--:R-:W-:-:S13]  /*05a0*/  ISETP.NE.AND P0, PT, R0, RZ, PT ;  /* 0x000000ff0000720c */ /* 0x008fda0003f05270 */
[----:B------:R-:W-:Y:S05]  /*05b0*/  @P0 BRA `(.L_x_9) ;  /* 0x0000000000840947 */ /* 0x000fea0003800000 */
[----:B------:R-:W-:Y:S01]  /*05c0*/  ELECT P0, URZ, PT ;  /* 0x0000000000ff782f */ /* 0x000fe20003800000 */
[----:B------:R-:W-:-:S12]  /*05d0*/  BSSY.RECONVERGENT B0, `(.L_x_9) ;  /* 0x000001f000007945 */ /* 0x000fd80003800200 */
[----:B------:R-:W-:Y:S05]  /*05e0*/  @!P0 BRA `(.L_x_10) ;  /* 0x0000000000748947 */ /* 0x000fea0003800000 */
[----:B------:R-:W3:Y:S01]  /*05f0*/  S2UR UR5, SR_CgaCtaId ;  /* 0x00000000000579c3 */ /* 0x000ee20000008800 */
[----:B------:R-:W-:Y:S01]  /*0600*/  UMOV UR4, 0x400 ;  /* 0x0000040000047882 */ /* 0x000fe20000000000 */
[----:B------:R-:W-:Y:S02]  /*0610*/  UMOV UR6, 0x1 ;  /* 0x0000000100067882 */ /* 0x000fe40000000000 */
[----:B------:R-:W-:-:S04]  /*0620*/  UIADD3 UR6, UPT, UPT, -UR6, 0x100000, URZ ;  /* 0x0010000006067890 */ /* 0x000fc8000fffe1ff */
[----:B------:R-:W-:Y:S02]  /*0630*/  USHF.L.U32 UR7, UR6, 0xb, URZ ;  /* 0x0000000b06077899 */ /* 0x000fe400080006ff */
[----:B------:R-:W-:Y:S02]  /*0640*/  USHF.L.U32 UR6, UR6, 0x1, URZ ;  /* 0x0000000106067899 */ /* 0x000fe400080006ff */
[----:B---3--:R-:W-:Y:S01]  /*0650*/  ULEA UR4, UR5, UR4, 0x18 ;  /* 0x0000000405047291 */ /* 0x008fe2000f8ec0ff */
[----:B------:R-:W3:Y:S11]  /*0660*/  FENCE.VIEW.ASYNC.S ;  /* 0x00000000000073c6 */ /* 0x000ef60000000000 */
[----:B---3--:R3:W4:Y:S01]  /*0670*/  SYNCS.EXCH.64 URZ, [UR4], UR6 ;  /* 0x0000000604ff75b2 */ /* 0x0087220008000100 */
[----:B------:R3:W1:Y:S01]  /*0680*/  SYNCS.EXCH.64 URZ, [UR4+0x50], UR6 ;  /* 0x0000500604ff75b2 */ /* 0x0006620008000100 */
        /* <DEDUP_REMOVED lines=17> */
[----:B------:R3:W1:Y:S02]  /*07a0*/  SYNCS.EXCH.64 URZ, [UR4+0x98], UR6 ;  /* 0x0000980604ff75b2 */ /* 0x0006640008000100 */
[----:B---3--:R-:W-:Y:S01]  /*07b0*/  NOP ;  /* 0x0000000000007918 */ /* 0x008fe20000000000 */
.L_x_10:
[----:B------:R-:W-:Y:S05]  /*07c0*/  BSYNC.RECONVERGENT B0 ;  /* 0x0000000000007941 */ /* 0x000fea0003800200 */
.L_x_9:
[----:B------:R-:W3:Y:S01]  /*07d0*/  SHFL.IDX PT, R0, R88, RZ, 0x1f ;  /* 0x00001fff58007589 */ /* 0x000ee200000e0000 */
[----:B------:R-:W-:Y:S01]  /*07e0*/  NOP ;  /* 0x0000000000007918 */ /* 0x000fe20000000000 */
[----:B---3--:R-:W-:-:S13]  /*07f0*/  ISETP.NE.AND P0, PT, R0, 0x1, PT ;  /* 0x000000010000780c */ /* 0x008fda0003f05270 */
[----:B------:R-:W-:Y:S05]  /*0800*/  @P0 BRA `(.L_x_11) ;  /* 0x0000000000500947 */ /* 0x000fea0003800000 */
[----:B------:R-:W3:Y:S01]  /*0810*/  S2UR UR5, SR_CgaCtaId ;  /* 0x00000000000579c3 */ /* 0x000ee20000008800 */
[----:B------:R-:W-:Y:S01]  /*0820*/  UMOV UR4, 0x400 ;  /* 0x0000040000047882 */ /* 0x000fe20000000000 */
[----:B------:R-:W-:Y:S01]  /*0830*/  UMOV UR8, 0x20 ;  /* 0x0000002000087882 */ /* 0x000fe20000000000 */
[----:B------:R-:W-:Y:S01]  /*0840*/  UMOV UR6, 0x80 ;  /* 0x0000008000067882 */ /* 0x000fe20000000000 */
[----:B------:R-:W-:-:S04]  /*0850*/  UIADD3 UR8, UPT, UPT, -UR8, 0x100000, URZ ;  /* 0x0010000008087890 */ /* 0x000fc8000fffe1ff */
[----:B------:R-:W-:Y:S02]  /*0860*/  USHF.L.U32 UR9, UR8, 0xb, URZ ;  /* 0x0000000b08097899 */ /* 0x000fe400080006ff */
[----:B------:R-:W-:Y:S02]  /*0870*/  USHF.L.U32 UR8, UR8, 0x1, URZ ;  /* 0x0000000108087899 */ /* 0x000fe400080006ff */
[----:B------:R-:W-:-:S04]  /*0880*/  UIADD3 UR6, UPT, UPT, -UR6, 0x100000, URZ ;  /* 0x0010000006067890 */ /* 0x000fc8000fffe1ff */
[----:B------:R-:W-:Y:S02]  /*0890*/  USHF.L.U32 UR7, UR6, 0xb, URZ ;  /* 0x0000000b06077899 */ /* 0x000fe400080006ff */
[----:B------:R-:W-:Y:S01]  /*08a0*/  USHF.L.U32 UR6, UR6, 0x1, URZ ;  /* 0x0000000106067899 */ /* 0x000fe200080006ff */
[----:B------:R-:W-:Y:S01]  /*08b0*/  ELECT P0, URZ, PT ;  /* 0x0000000000ff782f */ /* 0x000fe20003800000 */
[----:B---3--:R-:W-:Y:S01]  /*08c0*/  ULEA UR4, UR5, UR4, 0x18 ;  /* 0x0000000405047291 */ /* 0x008fe2000f8ec0ff */
[----:B------:R-:W3:Y:S11]  /*08d0*/  FENCE.VIEW.ASYNC.S ;  /* 0x00000000000073c6 */ /* 0x000ef60000000000 */
[----:B---3--:R3:W1:Y:S01]  /*08e0*/  SYNCS.EXCH.64 URZ, [UR4+0xa0], UR8 ;  /* 0x0000a00804ff75b2 */ /* 0x0086620008000100 */
[----:B------:R3:W1:Y:S01]  /*08f0*/  SYNCS.EXCH.64 URZ, [UR4+0xb8], UR6 ;  /* 0x0000b80604ff75b2 */ /* 0x0006620008000100 */
[----:B------:R3:W1:Y:S01]  /*0900*/  SYNCS.EXCH.64 URZ, [UR4+0xa8], UR8 ;  /* 0x0000a80804ff75b2 */ /* 0x0006620008000100 */
[----:B------:R3:W1:Y:S01]  /*0910*/  SYNCS.EXCH.64 URZ, [UR4+0xc0], UR6 ;  /* 0x0000c00604ff75b2 */ /* 0x0006620008000100 */
[----:B------:R3:W1:Y:S01]  /*0920*/  SYNCS.EXCH.64 URZ, [UR4+0xb0], UR8 ;  /* 0x0000b00804ff75b2 */ /* 0x0006620008000100 */
[----:B------:R3:W1:Y:S01]  /*0930*/  SYNCS.EXCH.64 URZ, [UR4+0xc8], UR6 ;  /* 0x0000c80604ff75b2 */ /* 0x0006620008000100 */
[----:B------:R-:W-:Y:S01]  /*0940*/  NOP ;  /* 0x0000000000007918 */ /* 0x000fe20000000000 */
.L_x_11:
[----:B------:R-:W2:Y:S01]  /*0950*/  SHFL.IDX PT, R0, R88, RZ, 0x1f ;  /* 0x00001fff58007589 */ /* 0x000ea200000e0000 */
[----:B------:R-:W-:Y:S01]  /*0960*/  NOP ;  /* 0x0000000000007918 */ /* 0x000fe20000000000 */
[----:B--2---:R-:W-:-:S13]  /*0970*/  ISETP.NE.AND P0, PT, R0, 0x3, PT ;  /* 0x000000030000780c */ /* 0x004fda0003f05270 */
[----:B------:R-:W-:Y:S05]  /*0980*/  @P0 BRA `(.L_x_12) ;  /* 0x0000000000300947 */ /* 0x000fea0003800000 */
[----:B------:R-:W2:Y:S01]  /*0990*/  S2UR UR5, SR_CgaCtaId ;  /* 0x00000000000579c3 */ /* 0x000ea20000008800 */
[----:B---3--:R-:W-:Y:S01]  /*09a0*/  UMOV UR4, 0x400 ;  /* 0x0000040000047882 */ /* 0x008fe20000000000 */
[----:B------:R-:W-:Y:S01]  /*09b0*/  UMOV UR6, 0x20 ;  /* 0x0000002000067882 */ /* 0x000fe20000000000 */
[----:B------:R-:W-:Y:S01]  /*09c0*/  ELECT P0, URZ, PT ;  /* 0x0000000000ff782f */ /* 0x000fe20003800000 */
[----:B------:R-:W-:-:S04]  /*09d0*/  UIADD3 UR6, UPT, UPT, -UR6, 0x100000, URZ ;  /* 0x0010000006067890 */ /* 0x000fc8000fffe1ff */
[----:B------:R-:W-:Y:S02]  /*09e0*/  USHF.L.U32 UR7, UR6, 0xb, URZ ;  /* 0x0000000b06077899 */ /* 0x000fe400080006ff */
[----:B------:R-:W-:Y:S02]  /*09f0*/  USHF.L.U32 UR6, UR6, 0x1, URZ ;  /* 0x0000000106067899 */ /* 0x000fe400080006ff */
[----:B--2---:R-:W-:Y:S01]  /*0a00*/  ULEA UR4, UR5, UR4, 0x18 ;  /* 0x0000000405047291 */ /* 0x004fe2000f8ec0ff */
[----:B------:R-:W2:Y:S11]  /*0a10*/  FENCE.VIEW.ASYNC.S ;  /* 0x00000000000073c6 */ /* 0x000eb60000000000 */
[----:B--2---:R2:W3:Y:S01]  /*0a20*/  SYNCS.EXCH.64 URZ, [UR4+0xd0], UR6 ;  /* 0x0000d00604ff75b2 */ /* 0x0044e20008000100 */
[----:B------:R2:W1:Y:S01]  /*0a30*/  SYNCS.EXCH.64 URZ, [UR4+0xd8], UR6 ;  /* 0x0000d80604ff75b2 */ /* 0x0004620008000100 */
[----:B------:R-:W-:Y:S01]  /*0a40*/  NOP ;  /* 0x0000000000007918 */ /* 0x000fe20000000000 */
.L_x_12:
[----:B------:R-:W4:Y:S01]  /*0a50*/  SHFL.IDX PT, R0, R88, RZ, 0x1f ;  /* 0x00001fff58007589 */ /* 0x000f2200000e0000 */
[----:B------:R-:W-:Y:S01]  /*0a60*/  NOP ;  /* 0x0000000000007918 */ /* 0x000fe20000000000 */
[----:B----4-:R-:W-:-:S13]  /*0a70*/  ISETP.NE.AND P0, PT, R0, 0x4, PT ;  /* 0x000000040000780c */ /* 0x010fda0003f05270 */
[----:B------:R-:W-:Y:S05]  /*0a80*/  @P0 BRA `(.L_x_13) ;  /* 0x0000000000440947 */ /* 0x000fea0003800000 */
[----:B------:R-:W4:Y:S01]  /*0a90*/  S2UR UR5, SR_CgaCtaId ;  /* 0x00000000000579c3 */ /* 0x000f220000008800 */
[----:B--23--:R-:W-:Y:S01]  /*0aa0*/  UMOV UR4, 0x1e0 ;  /* 0x000001e000047882 */ /* 0x00cfe20000000000 */
[----:B------:R-:W-:Y:S01]  /*0ab0*/  UMOV UR6, 0x400 ;  /* 0x0000040000067882 */ /* 0x000fe20000000000 */
[----:B------:R-:W-:Y:S01]  /*0ac0*/  USEL UR4, UR4, 0x1a0, UP3 ;  /* 0x000001a004047887 */ /* 0x000fe20009800000 */
[----:B------:R-:W-:Y:S01]  /*0ad0*/  UMOV UR8, 0x1 ;  /* 0x0000000100087882 */ /* 0x000fe20000000000 */
[----:B------:R-:W-:Y:S01]  /*0ae0*/  ELECT P0, URZ, PT ;  /* 0x0000000000ff782f */ /* 0x000fe20003800000 */
[----:B------:R-:W-:-:S04]  /*0af0*/  UIADD3 UR8, UPT, UPT, -UR8, 0x100000, URZ ;  /* 0x0010000008087890 */ /* 0x000fc8000fffe1ff */
[----:B------:R-:W-:Y:S02]  /*0b00*/  USHF.L.U32 UR9, UR8, 0xb, URZ ;  /* 0x0000000b08097899 */ /* 0x000fe400080006ff */
[----:B------:R-:W-:Y:S02]  /*0b10*/  USHF.L.U32 UR8, UR8, 0x1, URZ ;  /* 0x0000000108087899 */ /* 0x000fe400080006ff */
[----:B----4-:R-:W-:Y:S02]  /*0b20*/  ULEA UR6, UR5, UR6, 0x18 ;  /* 0x0000000605067291 */ /* 0x010fe4000f8ec0ff */
[----:B------:R-:W-:-:S04]  /*0b30*/  UIADD3 UR4, UPT, UPT, -UR4, 0x100000, URZ ;  /* 0x0010000004047890 */ /* 0x000fc8000fffe1ff */
[----:B------:R-:W-:Y:S02]  /*0b40*/  USHF.L.U32 UR5, UR4, 0xb, URZ ;  /* 0x0000000b04057899 */ /* 0x000fe400080006ff */
[----:B------:R-:W-:Y:S01]  /*0b50*/  USHF.L.U32 UR4, UR4, 0x1, URZ ;  /* 0x0000000104047899 */ /* 0x000fe200080006ff */
[----:B------:R-:W2:Y:S03]  /*0b60*/  FENCE.VIEW.ASYNC.S ;  /* 0x00000000000073c6 */ /* 0x000ea60000000000 */
[----:B--2---:R4:W2:Y:S08]  /*0b70*/  SYNCS.EXCH.64 URZ, [UR6+0xe0], UR8 ;  /* 0x0000e00806ff75b2 */ /* 0x0048b00008000100 */
[----:B------:R4:W3:Y:S02]  /*0b80*/  SYNCS.EXCH.64 URZ, [UR6+0xe8], UR4 ;  /* 0x0000e80406ff75b2 */ /* 0x0008e40008000100 */
[----:B----4-:R-:W-:Y:S01]  /*0b90*/  NOP ;  /* 0x0000000000007918 */ /* 0x010fe20000000000 */
.L_x_13:
[----:B------:R-:W4:Y:S01]  /*0ba0*/  SHFL.IDX PT, R0, R88, RZ, 0x1f ;  /* 0x00001fff58007589 */ /* 0x000f2200000e0000 */
[----:B------:R-:W-:Y:S01]  /*0bb0*/  ISETP.NE.OR P1, PT, RZ, UR18, !P1 ;  /* 0x00000012ff007c0c */ /* 0x000fe2000cf25670 */
[----:B------:R-:W-:Y:S01]  /*0bc0*/  NOP ;  /* 0x0000000000007918 */ /* 0x000fe20000000000 */
[----:B----4-:R-:W-:-:S13]  /*0bd0*/  ISETP.NE.AND P0, PT, R0, 0x5, PT ;  /* 0x000000050000780c */ /* 0x010fda0003f05270 */
[----:B------:R-:W-:Y:S05]  /*0be0*/  @P0 BRA `(.L_x_14) ;  /* 0x0000000000480947 */ /* 0x000fea0003800000 */
[----:B------:R-:W4:Y:S01]  /*0bf0*/  S2UR UR5, SR_CgaCtaId ;  /* 0x00000000000579c3 */ /* 0x000f220000008800 */
[----:B--23--:R-:W-:Y:S01]  /*0c00*/  UMOV UR4, 0x400 ;  /* 0x0000040000047882 */ /* 0x00cfe20000000000 */
        /* <DEDUP_REMOVED lines=9> */
[----:B----4-:R-:W-:Y:S01]  /*0ca0*/  ULEA UR4, UR5, UR4, 0x18 ;  /* 0x0000000405047291 */ /* 0x010fe2000f8ec0ff */
[----:B------:R-:W2:Y:S11]  /*0cb0*/  FENCE.VIEW.ASYNC.S ;  /* 0x00000000000073c6 */ /* 0x000eb60000000000 */
[----:B--2---:R4:W2:Y:S01]  /*0cc0*/  SYNCS.EXCH.64 URZ, [UR4+0xf0], UR6 ;  /* 0x0000f00604ff75b2 */ /* 0x0048a20008000100 */
[----:B------:R4:W3:Y:S01]  /*0cd0*/  SYNCS.EXCH.64 URZ, [UR4+0x100], UR8 ;  /* 0x0001000804ff75b2 */ /* 0x0008e20008000100 */
[----:B------:R4:W1:Y:S01]  /*0ce0*/  SYNCS.EXCH.64 URZ, [UR4+0xf8], UR6 ;  /* 0x0000f80604ff75b2 */ /* 0x0008620008000100 */
[----:B------:R4:W1:Y:S02]  /*0cf0*/  SYNCS.EXCH.64 URZ, [UR4+0x108], UR8 ;  /* 0x0001080804ff75b2 */ /* 0x0008640008000100 */
[----:B----4-:R-:W-:Y:S01]  /*0d00*/  NOP ;  /* 0x0000000000007918 */ /* 0x010fe20000000000 */
.L_x_14:
[----:B--23--:R-:W2:Y:S01]  /*0d10*/  S2UR UR7, SR_CgaCtaId ;  /* 0x00000000000779c3 */ /* 0x00cea20000008800 */
[----:B------:R-:W-:Y:S01]  /*0d20*/  VOTEU.ALL UP0, P1 ;  /* 0x0000000000ff7886 */ /* 0x000fe20000800000 */
[----:B------:R-:W-:Y:S01]  /*0d30*/  UMOV UR4, 0x20 ;  /* 0x0000002000047882 */ /* 0x000fe20000000000 */
[----:B------:R-:W-:Y:S01]  /*0d40*/  NOP ;  /* 0x0000000000007918 */ /* 0x000fe20000000000 */
[----:B-1----:R-:W-:Y:S01]  /*0d50*/  LOP3.LUT R3, R95, 0x1f, RZ, 0xc0, !PT ;  /* 0x0000001f5f037812 */ /* 0x002fe200078ec0ff */
[----:B------:R-:W-:Y:S01]  /*0d60*/  UISETP.NE.AND UP4, UPT, UR18, URZ, UPT ;  /* 0x000000ff1200728c */ /* 0x000fe2000bf85270 */
[----:B------:R-:W-:Y:S01]  /*0d70*/  @!UP0 UMOV UR6, 0x400 ;  /* 0x0000040000068882 */ /* 0x000fe20000000000 */
[----:B------:R-:W-:-:S04]  /*0d80*/  @!UP0 UIADD3 UR4, UPT, UPT, -UR4, 0x100000, URZ ;  /* 0x0010000004048890 */ /* 0x000fc8000fffe1ff */
[----:B------:R-:W-:Y:S02]  /*0d90*/  @!UP0 USHF.L.U32 UR5, UR4, 0xb, URZ ;  /* 0x0000000b04058899 */ /* 0x000fe400080006ff */
[----:B------:R-:W-:Y:S02]  /*0da0*/  @!UP0 USHF.L.U32 UR4, UR4, 0x1, URZ ;  /* 0x0000000104048899 */ /* 0x000fe400080006ff */
[----:B--2---:R-:W-:Y:S01]  /*0db0*/  @!UP0 ULEA UR6, UR7, UR6, 0x18 ;  /* 0x0000000607068291 */ /* 0x004fe2000f8ec0ff */
[----:B------:R-:W1:Y:S01]  /*0dc0*/  LDCU UR7, c[0x0][0x36c] ;  /* 0x00006d80ff0777ac */ /* 0x000e620008000800 */
[----:B------:R-:W-:Y:S01]  /*0dd0*/  VOTEU.ALL UP0, P1 ;  /* 0x0000000000ff7886 */ /* 0x000fe20000800000 */
[----:B------:R-:W2:Y:S09]  /*0de0*/  FENCE.VIEW.ASYNC.S ;  /* 0x00000000000073c6 */ /* 0x000eb20000000000 */
[----:B--2---:R2:W3:Y:S01]  /*0df0*/  @!UP0 SYNCS.EXCH.64 URZ, [UR6+0x110], UR4 ;  /* 0x0001100406ff85b2 */ /* 0x0044e20008000100 */
[----:B-1----:R-:W-:-:S09]  /*0e00*/  UISETP.EQ.U32.AND UP6, UPT, UR7, 0x1, UPT ;  /* 0x000000010700788c */ /* 0x002fd2000bfc2070 */
[----:B--2---:R-:W-:Y:S05]  /*0e10*/  BRA.U !UP6, `(.L_x_15) ;  /* 0x000000010e087547 */ /* 0x004fea000b800000 */
[----:B---3--:R-:W-:Y:S01]  /*0e20*/  UCGABAR_ARV ;  /* 0x00000000000079c7 */ /* 0x008fe20008000000 */
[----:B------:R-:W-:Y:S05]  /*0e30*/  BRA `(.L_x_16) ;  /* 0x0000000000047947 */ /* 0x000fea0003800000 */
.L_x_15:
[----:B---3--:R-:W-:Y:S01]  /*0e40*/  NOP ;  /* 0x0000000000007918 */ /* 0x008fe20000000000 */
.L_x_16:
[----:B------:R-:W1:Y:S01]  /*0e50*/  S2UR UR20, SR_CTAID.X ;  /* 0x00000000001479c3 */ /* 0x000e620000002500 */
[----:B------:R-:W-:-:S05]  /*0e60*/  CS2R.32 R93, SR_CgaSize ;  /* 0x00000000005d7805 */ /* 0x000fca0000008a00 */
[----:B------:R-:W-:-:S05]  /*0e70*/  IMAD R93, R93, -0xa0, RZ ;  /* 0xffffff605d5d7824 */ /* 0x000fca00078e02ff */
[----:B------:R-:W-:-:S14]  /*0e80*/  R2UR UR5, R93 ;  /* 0x000000005d0572ca */ /* 0x000fdc00000e0000 */
[----:B------:R-:W2:Y:S01]  /*0e90*/  LDCU UR5, c[0x0][UR5+0x2b0] ;  /* 0x00005600050577ac */ /* 0x000ea20008000800 */
[----:B------:R-:W-:-:S05]  /*0ea0*/  CS2R.32 R93, SR_CgaSize ;  /* 0x00000000005d7805 */ /* 0x000fca0000008a00 */
[----:B------:R-:W-:-:S05]  /*0eb0*/  IMAD R93, R93, -0xa0, RZ ;  /* 0xffffff605d5d7824 */ /* 0x000fca00078e02ff */
[----:B------:R-:W-:-:S14]  /*0ec0*/  R2UR UR4, R93 ;  /* 0x000000005d0472ca */ /* 0x000fdc00000e0000 */
[----:B------:R-:W3:Y:S01]  /*0ed0*/  LDCU UR4, c[0x0][UR4+0x2b4] ;  /* 0x00005680040477ac */ /* 0x000ee20008000800 */
[----:B------:R-:W4:Y:S01]  /*0ee0*/  S2UR UR23, SR_CTAID.Y ;  /* 0x00000000001779c3 */ /* 0x000f220000002600 */
[----:B------:R-:W-:-:S05]  /*0ef0*/  CS2R.32 R93, SR_CgaSize ;  /* 0x00000000005d7805 */ /* 0x000fca0000008a00 */
[----:B------:R-:W-:-:S05]  /*0f00*/  IMAD R93, R93, -0xa0, RZ ;  /* 0xffffff605d5d7824 */ /* 0x000fca00078e02ff */
[----:B------:R-:W-:-:S14]  /*0f10*/  R2UR UR7, R93 ;  /* 0x000000005d0772ca */ /* 0x000fdc00000e0000 */
[----:B------:R-:W3:Y:S01]  /*0f20*/  LDCU UR7, c[0x0][UR7+0x2a0] ;  /* 0x00005400070777ac */ /* 0x000ee20008000800 */
[----:B------:R-:W-:-:S05]  /*0f30*/  CS2R.32 R93, SR_CgaSize ;  /* 0x00000000005d7805 */ /* 0x000fca0000008a00 */
[----:B------:R-:W-:-:S05]  /*0f40*/  IMAD R93, R93, -0xa0, RZ ;  /* 0xffffff605d5d7824 */ /* 0x000fca00078e02ff */
[----:B------:R-:W-:-:S14]  /*0f50*/  R2UR UR8, R93 ;  /* 0x000000005d0872ca */ /* 0x000fdc00000e0000 */
[----:B------:R-:W3:Y:S01]  /*0f60*/  LDCU UR8, c[0x0][UR8+0x2a4] ;  /* 0x00005480080877ac */ /* 0x000ee20008000800 */
[----:B------:R-:W3:Y:S01]  /*0f70*/  LDCU UR19, c[0x0][0xc24] ;  /* 0x00018480ff1377ac */ /* 0x000ee20008000800 */
[----:B------:R-:W3:Y:S01]  /*0f80*/  LDCU UR39, c[0x0][0xc24] ;  /* 0x00018480ff2777ac */ /* 0x000ee20008000800 */
[----:B-1----:R-:W-:Y:S01]  /*0f90*/  I2FP.F32.U32 R2, UR20 ;  /* 0x0000001400027c45 */ /* 0x002fe20008201000 */
[----:B------:R-:W1:Y:S04]  /*0fa0*/  LDCU UR24, c[0x0][0xc30] ;  /* 0x00018600ff1877ac */ /* 0x000e680008000800 */
[----:B--2---:R-:W-:Y:S01]  /*0fb0*/  FMUL R2, R2, UR5 ;  /* 0x0000000502027c20 */ /* 0x004fe20008400000 */
[----:B----4-:R-:W-:-:S05]  /*0fc0*/  I2FP.F32.U32 R0, UR23 ;  /* 0x0000001700007c45 */ /* 0x010fca0008201000 */
[----:B------:R-:W2:Y:S01]  /*0fd0*/  F2I.U32.TRUNC.NTZ R2, R2 ;  /* 0x0000000200027305 */ /* 0x000ea2000020f000 */
[----:B---3--:R-:W-:-:S07]  /*0fe0*/  FMUL R0, R0, UR4 ;  /* 0x0000000400007c20 */ /* 0x008fce0008400000 */
[----:B------:R-:W3:Y:S01]  /*0ff0*/  F2I.U32.TRUNC.NTZ R0, R0 ;  /* 0x0000000000007305 */ /* 0x000ee2000020f000 */
[----:B--2---:R-:W-:Y:S02]  /*1000*/  R2UR UR4, R2 ;  /* 0x00000000020472ca */ /* 0x004fe400000e0000 */
[----:B------:R-:W-:Y:S02]  /*1010*/  PRMT R2, RZ, 0x7610, R2 ;  /* 0x00007610ff027816 */ /* 0x000fe40000000002 */
[----:B---3--:R-:W-:Y:S02]  /*1020*/  R2UR UR6, R0 ;  /* 0x00000000000672ca */ /* 0x008fe400000e0000 */
[----:B------:R-:W-:-:S07]  /*1030*/  PRMT R0, RZ, 0x7610, R0 ;  /* 0x00007610ff007816 */ /* 0x000fce0000000000 */
[----:B------:R-:W-:-:S04]  /*1040*/  UIADD3 UR5, UPT, UPT, -UR4, URZ, URZ ;  /* 0x000000ff04057290 */ /* 0x000fc8000fffe1ff */
[----:B------:R-:W-:Y:S02]  /*1050*/  UIMAD UR5, UR7, UR5, UR20 ;  /* 0x00000005070572a4 */ /* 0x000fe4000f8e0214 */
[----:B------:R-:W-:-:S04]  /*1060*/  UIADD3 UR4, UPT, UPT, -UR6, URZ, URZ ;  /* 0x000000ff06047290 */ /* 0x000fc8000fffe1ff */
[----:B------:R-:W-:Y:S01]  /*1070*/  IMAD.U32 R93, RZ, RZ, UR5 ;  /* 0x00000005ff5d7e24 */ /* 0x000fe2000f8e00ff */
[----:B------:R-:W-:-:S06]  /*1080*/  UIMAD UR4, UR8, UR4, UR23 ;  /* 0x00000004080472a4 */ /* 0x000fcc000f8e0217 */
[----:B------:R-:W-:Y:S01]  /*1090*/  IMAD.U32 R92, RZ, RZ, UR4 ;  /* 0x00000004ff5c7e24 */ /* 0x000fe2000f8e00ff */
[----:B-1----:R-:W-:Y:S06]  /*10a0*/  BRA.U UP4, `(.L_x_17) ;  /* 0x0000000104307547 */ /* 0x002fec000b800000 */
[----:B------:R-:W-:Y:S01]  /*10b0*/  R2UR UR5, R92 ;  /* 0x000000005c0572ca */ /* 0x000fe200000e0000 */
[----:B------:R-:W-:Y:S01]  /*10c0*/  UMOV UR7, 0x3 ;  /* 0x0000000300077882 */ /* 0x000fe20000000000 */
[----:B------:R-:W-:-:S11]  /*10d0*/  R2UR UR4, R93 ;  /* 0x000000005d0472ca */ /* 0x000fd600000e0000 */
[----:B------:R-:W-:-:S04]  /*10e0*/  UISETP.NE.AND UP0, UPT, UR5, URZ, UPT ;  /* 0x000000ff0500728c */ /* 0x000fc8000bf05270 */
[----:B------:R-:W-:Y:S02]  /*10f0*/  UISETP.LT.U32.OR UP0, UPT, UR4, 0x2, !UP0 ;  /* 0x000000020400788c */ /* 0x000fe4000c701470 */
[----:B------:R-:W-:Y:S02]  /*1100*/  ULOP3.LUT UR4, UR4, 0xfffffffe, URZ, 0xc0, !UPT ;  /* 0xfffffffe04047892 */ /* 0x000fe4000f8ec0ff */
[----:B------:R-:W-:Y:S02]  /*1110*/  USEL UR6, URZ, 0x1, !UP0 ;  /* 0x00000001ff067887 */ /* 0x000fe4000c000000 */
[----:B------:R-:W-:Y:S02]  /*1120*/  USEL UR5, URZ, 0x2, !UP0 ;  /* 0x00000002ff057887 */ /* 0x000fe4000c000000 */
[----:B------:R-:W-:Y:S02]  /*1130*/  USHF.L.U32 UR4, UR7, UR4, URZ ;  /* 0x0000000407047299 */ /* 0x000fe400080006ff */
[----:B------:R-:W-:-:S04]  /*1140*/  UIADD3 UR5, UPT, UPT, UR6, UR5, URZ ;  /* 0x0000000506057290 */ /* 0x000fc8000fffe0ff */
[----:B------:R-:W-:Y:S02]  /*1150*/  IMAD.U32 R0, RZ, RZ, UR4 ;  /* 0x00000004ff007e24 */ /* 0x000fe4000f8e00ff */
[----:B------:R-:W-:-:S07]  /*1160*/  IMAD.U32 R2, RZ, RZ, UR5 ;  /* 0x00000005ff027e24 */ /* 0x000fce000f8e00ff */
.L_x_17:
[----:B------:R-:W1:Y:S01]  /*1170*/  S2UR UR54, SR_CTAID.Z ;  /* 0x00000000003679c3 */ /* 0x000e620000002700 */
[----:B------:R-:W-:Y:S01]  /*1180*/  UISETP.GE.AND UP0, UPT, UR19, 0x1, UPT ;  /* 0x000000011300788c */ /* 0x000fe2000bf06270 */
[----:B------:R-:W-:-:S08]  /*1190*/  UMOV UR53, UR20 ;  /* 0x0000001400357c82 */ /* 0x000fd00008000000 */
[----:B------:R-:W-:Y:S05]  /*11a0*/  BRA.U !UP0, `(.L_x_18) ;  /* 0x0000000108d47547 */ /* 0x000fea000b800000 */
[----:B------:R-:W2:Y:S01]  /*11b0*/  LDCU.128 UR12, c[0x0][0xc10] ;  /* 0x00018200ff0c77ac */ /* 0x000ea20008000c00 */
[----:B------:R-:W3:Y:S01]  /*11c0*/  LDCU UR21, c[0x0][0xc0c] ;  /* 0x00018180ff1577ac */ /* 0x000ee20008000800 */
[----:B------:R-:W4:Y:S01]  /*11d0*/  LDCU UR6, c[0x0][0x370] ;  /* 0x00006e00ff0677ac */ /* 0x000f220008000800 */
[----:B------:R-:W1:Y:S01]  /*11e0*/  LDCU UR7, c[0x0][0x374] ;  /* 0x00006e80ff0777ac */ /* 0x000e620008000800 */
[----:B------:R-:W1:Y:S01]  /*11f0*/  LDCU UR22, c[0x0][0xc20] ;  /* 0x00018400ff1677ac */ /* 0x000e620008000800 */
[----:B--2---:R-:W-:Y:S02]  /*1200*/  UIMAD.WIDE.U32 UR4, UR20, UR12, URZ ;  /* 0x0000000c140472a5 */ /* 0x004fe4000f8e00ff */
[----:B---3--:R-:W-:Y:S01]  /*1210*/  UISETP.NE.AND UP0, UPT, UR21, 0x1, UPT ;  /* 0x000000011500788c */ /* 0x008fe2000bf05270 */
[----:B------:R-:W2:Y:S01]  /*1220*/  LDCU.64 UR8, c[0x0][0xc28] ;  /* 0x00018500ff0877ac */ /* 0x000ea20008000a00 */
[----:B----4-:R-:W-:-:S03]  /*1230*/  UIMAD.WIDE.U32 UR10, UR6, UR12, URZ ;  /* 0x0000000c060a72a5 */ /* 0x010fc6000f8e00ff */
[----:B------:R-:W-:Y:S01]  /*1240*/  UMOV UR4, UR5 ;  /* 0x0000000500047c82 */ /* 0x000fe20008000000 */
[----:B------:R-:W-:Y:S02]  /*1250*/  UISETP.NE.AND UP2, UPT, UR19, 0x1, UPT ;  /* 0x000000011300788c */ /* 0x000fe4000bf45270 */
[----:B------:R-:W-:Y:S01]  /*1260*/  USHF.R.U32.HI UR4, URZ, UR13, UR4 ;  /* 0x0000000dff047299 */ /* 0x000fe20008011604 */
[----:B------:R-:W-:Y:S01]  /*1270*/  UMOV UR10, UR11 ;  /* 0x0000000b000a7c82 */ /* 0x000fe20008000000 */
[----:B------:R-:W-:Y:S02]  /*1280*/  UIMAD.WIDE.U32 UR16, UR23, UR15, URZ ;  /* 0x0000000f171072a5 */ /* 0x000fe4000f8e00ff */
[----:B------:R-:W-:Y:S02]  /*1290*/  USEL UR5, UR20, UR4, !UP0 ;  /* 0x0000000414057287 */ /* 0x000fe4000c000000 */
[----:B------:R-:W-:Y:S02]  /*12a0*/  @UP0 USHF.R.U32.HI UR6, URZ, UR13, UR10 ;  /* 0x0000000dff060299 */ /* 0x000fe4000801160a */
[----:B------:R-:W-:-:S02]  /*12b0*/  UISETP.NE.AND UP0, UPT, UR14, 0x1, UPT ;  /* 0x000000010e00788c */ /* 0x000fc4000bf05270 */
[----:B-1----:R-:W-:Y:S02]  /*12c0*/  UIMAD.WIDE.U32 UR10, UR7, UR15, URZ ;  /* 0x0000000f070a72a5 */ /* 0x002fe4000f8e00ff */
[----:B--2---:R-:W-:Y:S01]  /*12d0*/  UIMAD.WIDE.U32 UR12, UR6, UR8, URZ ;  /* 0x00000008060c72a5 */ /* 0x004fe2000f8e00ff */
[----:B------:R-:W-:Y:S01]  /*12e0*/  UMOV UR4, UR17 ;  /* 0x0000001100047c82 */ /* 0x000fe20008000000 */
[----:B------:R-:W-:-:S03]  /*12f0*/  UIADD3 UR53, UPT, UPT, -UR5, URZ, URZ ;  /* 0x000000ff05357290 */ /* 0x000fc6000fffe1ff */
[----:B------:R-:W-:Y:S01]  /*1300*/  UMOV UR10, UR11 ;  /* 0x0000000b000a7c82 */ /* 0x000fe20008000000 */
[----:B------:R-:W-:Y:S02]  /*1310*/  USHF.R.U32.HI UR4, URZ, UR22, UR4 ;  /* 0x00000016ff047299 */ /* 0x000fe40008011604 */
[----:B------:R-:W-:Y:S01]  /*1320*/  @UP0 USHF.R.U32.HI UR7, URZ, UR22, UR10 ;  /* 0x00000016ff070299 */ /* 0x000fe2000801160a */
[----:B------:R-:W-:Y:S01]  /*1330*/  UMOV UR12, UR13 ;  /* 0x0000000d000c7c82 */ /* 0x000fe20008000000 */
[----:B------:R-:W-:Y:S02]  /*1340*/  USEL UR4, UR23, UR4, !UP0 ;  /* 0x0000000417047287 */ /* 0x000fe4000c000000 */
[----:B------:R-:W-:Y:S02]  /*1350*/  UIMAD.WIDE.U32 UR10, UR7, UR8, URZ ;  /* 0x00000008070a72a5 */ /* 0x000fe4000f8e00ff */
[----:B------:R-:W-:Y:S02]  /*1360*/  @UP2 USHF.R.U32.HI UR6, URZ, UR9, UR12 ;  /* 0x00000009ff062299 */ /* 0x000fe4000801160c */
[----:B------:R-:W-:-:S02]  /*1370*/  UIMAD.WIDE.U32 UR12, UR4, UR8, URZ ;  /* 0x00000008040c72a5 */ /* 0x000fc4000f8e00ff */
[----:B------:R-:W-:Y:S01]  /*1380*/  UIMAD UR53, UR21, UR53, UR20 ;  /* 0x00000035153572a4 */ /* 0x000fe2000f8e0214 */
[----:B------:R-:W-:Y:S02]  /*1390*/  UMOV UR10, UR11 ;  /* 0x0000000b000a7c82 */ /* 0x000fe40008000000 */
[----:B------:R-:W-:Y:S02]  /*13a0*/  @UP2 USHF.R.U32.HI UR7, URZ, UR9, UR10 ;  /* 0x00000009ff072299 */ /* 0x000fe4000801160a */
[----:B------:R-:W-:Y:S02]  /*13b0*/  UIMAD UR10, UR6, UR19, URZ ;  /* 0x00000013060a72a4 */ /* 0x000fe4000f8e02ff */
[----:B------:R-:W-:-:S04]  /*13c0*/  UIMAD UR7, UR7, UR19, URZ ;  /* 0x00000013070772a4 */ /* 0x000fc8000f8e02ff */
[----:B------:R-:W-:-:S03]  /*13d0*/  UISETP.GE.AND UP0, UPT, UR4, UR7, UPT ;  /* 0x000000070400728c */ /* 0x000fc6000bf06270 */
[----:B------:R-:W-:Y:S01]  /*13e0*/  UMOV UR7, UR13 ;  /* 0x0000000d00077c82 */ /* 0x000fe20008000000 */
[----:B------:R-:W-:Y:S02]  /*13f0*/  UISETP.GE.OR UP0, UPT, UR5, UR10, UP0 ;  /* 0x0000000a0500728c */ /* 0x000fe40008706670 */
[----:B------:R-:W-:Y:S02]  /*1400*/  UIMAD.WIDE.U32 UR10, UR5, UR8, URZ ;  /* 0x00000008050a72a5 */ /* 0x000fe4000f8e00ff */
[----:B------:R-:W-:Y:S02]  /*1410*/  USHF.R.U32.HI UR7, URZ, UR9, UR7 ;  /* 0x00000009ff077299 */ /* 0x000fe40008011607 */
[----:B------:R-:W-:Y:S02]  /*1420*/  UIADD3 UR10, UPT, UPT, -UR4, URZ, URZ ;  /* 0x000000ff040a7290 */ /* 0x000fe4000fffe1ff */
[----:B------:R-:W-:Y:S02]  /*1430*/  USEL UR7, UR4, UR7, !UP2 ;  /* 0x0000000704077287 */ /* 0x000fe4000d000000 */
[----:B------:R-:W-:Y:S01]  /*1440*/  UIMAD UR10, UR14, UR10, UR23 ;  /* 0x0000000a0e0a72a4 */ /* 0x000fe2000f8e0217 */
[----:B------:R-:W-:-:S02]  /*1450*/  @!UP0 UMOV UR8, UR11 ;  /* 0x0000000b00088c82 */ /* 0x000fc40008000000 */
[----:B------:R-:W-:Y:S02]  /*1460*/  @!UP0 USHF.R.U32.HI UR8, URZ, UR9, UR8 ;  /* 0x00000009ff088299 */ /* 0x000fe40008011608 */
[----:B------:R-:W-:Y:S02]  /*1470*/  UIADD3 UR9, UPT, UPT, -UR7, URZ, URZ ;  /* 0x000000ff07097290 */ /* 0x000fe4000fffe1ff */
[----:B------:R-:W-:Y:S02]  /*1480*/  @!UP0 USEL UR8, UR5, UR8, !UP2 ;  /* 0x0000000805088287 */ /* 0x000fe4000d000000 */
[----:B------:R-:W-:Y:S02]  /*1490*/  UIMAD UR9, UR19, UR9, UR4 ;  /* 0x00000009130972a4 */ /* 0x000fe4000f8e0204 */
[----:B------:R-:W-:Y:S02]  /*14a0*/  @!UP0 UIADD3 UR7, UPT, UPT, UR7, -UR8, URZ ;  /* 0x8000000807078290 */ /* 0x000fe4000fffe0ff */
[----:B------:R-:W-:-:S02]  /*14b0*/  @!UP0 UIMAD UR6, UR9, UR6, UR8 ;  /* 0x00000006090682a4 */ /* 0x000fc4000f8e0208 */
[----:B------:R-:W-:-:S04]  /*14c0*/  @!UP0 UIMAD UR4, UR7, UR19, UR5 ;  /* 0x00000013070482a4 */ /* 0x000fc8000f8e0205 */
[----:B------:R-:W-:Y:S01]  /*14d0*/  UIMAD UR23, UR4, UR14, UR10 ;  /* 0x0000000e041772a4 */ /* 0x000fe2000f8e020a */
[----:B------:R-:W-:Y:S02]  /*14e0*/  @!UP0 UMOV UR5, UR6 ;  /* 0x0000000600058c82 */ /* 0x000fe40008000000 */
[----:B------:R-:W-:-:S12]  /*14f0*/  UIMAD UR53, UR5, UR21, UR53 ;  /* 0x00000015053572a4 */ /* 0x000fd8000f8e0235 */
.L_x_18:
[----:B------:R-:W-:-:S09]  /*1500*/  UISETP.NE.AND UP0, UPT, UR24, 0x1, UPT ;  /* 0x000000011800788c */ /* 0x000fd2000bf05270 */
[----:B------:R-:W-:Y:S05]  /*1510*/  BRA.U UP0, `(.L_x_19) ;  /* 0x0000000100407547 */ /* 0x000fea000b800000 */
[----:B------:R-:W2:Y:S01]  /*1520*/  LDCU.128 UR8, c[0x0][0xc10] ;  /* 0x00018200ff0877ac */ /* 0x000ea20008000c00 */
[----:B------:R-:W3:Y:S01]  /*1530*/  LDCU UR12, c[0x0][0xc0c] ;  /* 0x00018180ff0c77ac */ /* 0x000ee20008000800 */
[----:B------:R-:W4:Y:S01]  /*1540*/  LDCU UR13, c[0x0][0xc20] ;  /* 0x00018400ff0d77ac */ /* 0x000f220008000800 */
[----:B--2---:R-:W-:Y:S02]  /*1550*/  UIMAD.WIDE.U32 UR4, UR53, UR8, URZ ;  /* 0x00000008350472a5 */ /* 0x004fe4000f8e00ff */
[----:B------:R-:W-:Y:S02]  /*1560*/  UIMAD.WIDE.U32 UR6, UR23, UR11, URZ ;  /* 0x0000000b170672a5 */ /* 0x000fe4000f8e00ff */
[----:B---3--:R-:W-:Y:S02]  /*1570*/  UISETP.NE.AND UP0, UPT, UR12, 0x1, UPT ;  /* 0x000000010c00788c */ /* 0x008fe4000bf05270 */
[----:B------:R-:W-:-:S03]  /*1580*/  USHF.R.U32.HI UR5, URZ, UR9, UR5 ;  /* 0x00000009ff057299 */ /* 0x000fc60008011605 */
[----:B------:R-:W-:Y:S01]  /*1590*/  UMOV UR4, UR7 ;  /* 0x0000000700047c82 */ /* 0x000fe20008000000 */
[----:B------:R-:W-:Y:S02]  /*15a0*/  USEL UR5, UR53, UR5, !UP0 ;  /* 0x0000000535057287 */ /* 0x000fe4000c000000 */
[----:B------:R-:W-:Y:S02]  /*15b0*/  UISETP.NE.AND UP0, UPT, UR10, 0x1, UPT ;  /* 0x000000010a00788c */ /* 0x000fe4000bf05270 */
[----:B----4-:R-:W-:-:S04]  /*15c0*/  USHF.R.U32.HI UR4, URZ, UR13, UR4 ;  /* 0x0000000dff047299 */ /* 0x010fc80008011604 */
[----:B------:R-:W-:-:S04]  /*15d0*/  USEL UR4, UR23, UR4, !UP0 ;  /* 0x0000000417047287 */ /* 0x000fc8000c000000 */
[----:B------:R-:W-:Y:S02]  /*15e0*/  UIADD3 UR6, UPT, UPT, -UR4, UR5, URZ ;  /* 0x0000000504067290 */ /* 0x000fe4000fffe1ff */
[----:B------:R-:W-:Y:S02]  /*15f0*/  UIADD3 UR4, UPT, UPT, UR4, -UR5, URZ ;  /* 0x8000000504047290 */ /* 0x000fe4000fffe0ff */
[----:B------:R-:W-:Y:S02]  /*1600*/  UIMAD UR23, UR6, UR10, UR23 ;  /* 0x0000000a061772a4 */ /* 0x000fe4000f8e0217 */
[----:B------:R-:W-:-:S12]  /*1610*/  UIMAD UR53, UR4, UR12, UR53 ;  /* 0x0000000c043572a4 */ /* 0x000fd8000f8e0235 */
.L_x_19:
[----:B------:R-:W-:Y:S05]  /*1620*/  BRA.U !UP6, `(.L_x_20) ;  /* 0x000000010e0c7547 */ /* 0x000fea000b800000 */
[----:B------:R-:W-:Y:S01]  /*1630*/  UCGABAR_WAIT ;  /* 0x0000000000007dc7 */ /* 0x000fe20008000000 */
[----:B------:R-:W-:Y:S01]  /*1640*/  CCTL.IVALL ;  /* 0x00000000ff00798f */ /* 0x000fe20002000000 */
[----:B------:R-:W-:Y:S05]  /*1650*/  BRA `(.L_x_21) ;  /* 0x0000000000047947 */ /* 0x000fea0003800000 */
.L_x_20:
[----:B------:R-:W-:Y:S06]  /*1660*/  BAR.SYNC.DEFER_BLOCKING 0x0 ;  /* 0x0000000000007b1d */ /* 0x000fec0000010000 */
.L_x_21:
[----:B------:R-:W-:Y:S05]  /*1670*/  BRA.U UP5, `(.L_x_22) ;  /* 0x0000001d05707547 */ /* 0x000fea000b800000 */
[----:B------:R-:W2:Y:S01]  /*1680*/  LDCU UR5, c[0x0][0x388] ;  /* 0x00007100ff0577ac */ /* 0x000ea20008000800 */
[----:B------:R-:W-:Y:S01]  /*1690*/  PLOP3.LUT P1, PT, PT, PT, UP3, 0x80, 0x8 ;  /* 0x000000000008781c */ /* 0x000fe20003f2f038 */
[----:B------:R-:W-:Y:S01]  /*16a0*/  IMAD.MOV.U32 R2, RZ, RZ, RZ ;  /* 0x000000ffff027224 */ /* 0x000fe200078e00ff */
[----:B------:R-:W-:Y:S01]  /*16b0*/  ISETP.EQ.OR P2, PT, R3, RZ, P3 ;  /* 0x000000ff0300720c */ /* 0x000fe20001f42670 */
[----:B------:R-:W3:Y:S01]  /*16c0*/  LDCU UR8, c[0x0][0x38c] ;  /* 0x00007180ff0877ac */ /* 0x000ee20008000800 */
[----:B------:R-:W-:Y:S01]  /*16d0*/  PLOP3.LUT P1, PT, P1, PT, PT, 0x8, 0x80 ;  /* 0x000000000080781c */ /* 0x000fe20000f2e170 */
[----:B------:R-:W4:Y:S01]  /*16e0*/  LDCU.64 UR6, c[0x0][0x390] ;  /* 0x00007200ff0677ac */ /* 0x000f220008000a00 */
[----:B------:R-:W-:Y:S01]  /*16f0*/  UISETP.NE.AND UP1, UPT, UR18, URZ, UPT ;  /* 0x000000ff1200728c */ /* 0x000fe2000bf25270 */
[----:B-1----:R-:W1:Y:S01]  /*1700*/  LDCU UR54, c[0x0][0x370] ;  /* 0x00006e00ff3677ac */ /* 0x002e620008000800 */
[----:B--2---:R-:W-:Y:S01]  /*1710*/  UIADD3 UR5, UPT, UPT, UR5, 0x3f, URZ ;  /* 0x0000003f05057890 */ /* 0x004fe2000fffe0ff */
[----:B------:R-:W2:Y:S03]  /*1720*/  LDCU.64 UR46, c[0x0][0x348] ;  /* 0x00006900ff2e77ac */ /* 0x000ea60008000a00 */
[----:B------:R-:W-:-:S02]  /*1730*/  USHF.R.S32.HI UR4, URZ, 0x1f, UR5 ;  /* 0x0000001fff047899 */ /* 0x000fc40008011405 */
[----:B------:R-:W-:Y:S02]  /*1740*/  USHF.L.U32 UR58, UR20, 0x7, URZ ;  /* 0x00000007143a7899 */ /* 0x000fe400080006ff */
[----:B------:R-:W-:Y:S02]  /*1750*/  ULEA.HI UR4, UR4, UR5, URZ, 0x6 ;  /* 0x0000000504047291 */ /* 0x000fe4000f8f30ff */
[----:B------:R-:W-:Y:S02]  /*1760*/  USHF.L.U32 UR5, UR20, 0x5, URZ ;  /* 0x0000000514057899 */ /* 0x000fe400080006ff */
[----:B------:R-:W-:Y:S02]  /*1770*/  USHF.R.S32.HI UR4, URZ, 0x6, UR4 ;  /* 0x00000006ff047899 */ /* 0x000fe40008011404 */
[----:B------:R-:W-:Y:S02]  /*1780*/  ULOP3.LUT UR57, UR5, 0x20, URZ, 0xc0, !UPT ;  /* 0x0000002005397892 */ /* 0x000fe4000f8ec0ff */
[----:B---3--:R-:W-:Y:S01]  /*1790*/  UIMAD UR4, UR4, UR8, URZ ;  /* 0x00000008040472a4 */ /* 0x008fe2000f8e02ff */
[----:B------:R-:W3:Y:S03]  /*17a0*/  LDCU UR52, c[0x0][0x374] ;  /* 0x00006e80ff3477ac */ /* 0x000ee60008000800 */
[----:B----4-:R-:W-:-:S02]  /*17b0*/  UIMAD UR4, UR4, UR6, URZ ;  /* 0x00000006040472a4 */ /* 0x010fc4000f8e02ff */
[----:B------:R-:W-:Y:S02]  /*17c0*/  USEL UR38, UR38, 0x2, UP1 ;  /* 0x0000000226267887 */ /* 0x000fe40008800000 */
[----:B------:R-:W-:Y:S01]  /*17d0*/  UIMAD UR55, UR4, UR7, URZ ;  /* 0x00000007043772a4 */ /* 0x000fe2000f8e02ff */
[----:B------:R-:W-:Y:S01]  /*17e0*/  UMOV UR27, 0x1 ;  /* 0x00000001001b7882 */ /* 0x000fe20000000000 */
[----:B------:R-:W-:Y:S02]  /*17f0*/  UMOV UR31, URZ ;  /* 0x000000ff001f7c82 */ /* 0x000fe40008000000 */
[----:B------:R-:W-:Y:S02]  /*1800*/  UISETP.NE.AND UP2, UPT, UR55, URZ, UPT ;  /* 0x000000ff3700728c */ /* 0x000fe4000bf45270 */
[----:B------:R-:W-:Y:S01]  /*1810*/  UISETP.LT.U32.AND UP0, UPT, UR55, 0xa, UPT ;  /* 0x0000000a3700788c */ /* 0x000fe2000bf01070 */
[----:B------:R-:W-:Y:S01]  /*1820*/  UMOV UR36, URZ ;  /* 0x000000ff00247c82 */ /* 0x000fe20008000000 */
[----:B------:R-:W-:-:S02]  /*1830*/  UMOV UR42, URZ ;  /* 0x000000ff002a7c82 */ /* 0x000fc40008000000 */
[----:B------:R-:W-:-:S04]  /*1840*/  USEL UR4, UR55, 0xa, UP0 ;  /* 0x0000000a37047887 */ /* 0x000fc80008000000 */
[----:B------:R-:W-:Y:S02]  /*1850*/  UIADD3 UR5, UPT, UPT, UR4, -0x1, URZ ;  /* 0xffffffff04057890 */ /* 0x000fe4000fffe0ff */
[----:B------:R-:W-:Y:S02]  /*1860*/  @!UP2 UIADD3 UR5, UPT, UPT, UR4, URZ, URZ ;  /* 0x000000ff0405a290 */ /* 0x000fe4000fffe0ff */
[----:B------:R-:W-:Y:S02]  /*1870*/  UIADD3 UR51, UPT, UPT, UR55, -UR4, URZ ;  /* 0x8000000437337290 */ /* 0x000fe4000fffe0ff */
[----:B-123--:R-:W-:-:S12]  /*1880*/  UIADD3 UR56, UPT, UPT, UR5, 0x1, URZ ;  /* 0x0000000105387890 */ /* 0x00efd8000fffe0ff */
.L_x_40:
[----:B------:R-:W1:Y:S01]  /*1890*/  S2UR UR30, SR_CgaCtaId ;  /* 0x00000000001e79c3 */ /* 0x000e620000008800 */
[----:B------:R-:W-:Y:S01]  /*18a0*/  UMOV UR4, 0x400 ;  /* 0x0000040000047882 */ /* 0x000fe20000000000 */
[----:B------:R-:W-:Y:S01]  /*18b0*/  MOV R0, UR27 ;  /* 0x0000001b00007c02 */ /* 0x000fe20008000f00 */
[----:B------:R-:W-:Y:S02]  /*18c0*/  UISETP.NE.AND UP0, UPT, UR55, URZ, UPT ;  /* 0x000000ff3700728c */ /* 0x000fe4000bf05270 */
[----:B------:R-:W-:Y:S01]  /*18d0*/  ULEA UR19, UR23, UR57, 0x6 ;  /* 0x0000003917137291 */ /* 0x000fe2000f8e30ff */
[----:B------:R-:W-:Y:S01]  /*18e0*/  SHF.L.U32 R0, R0, 0x1f, RZ ;  /* 0x0000001f00007819 */ /* 0x000fe200000006ff */
[----:B------:R-:W-:Y:S01]  /*18f0*/  UMOV UR28, URZ ;  /* 0x000000ff001c7c82 */ /* 0x000fe20008000000 */
[----:B------:R-:W-:Y:S01]  /*1900*/  UMOV UR22, URZ ;  /* 0x000000ff00167c82 */ /* 0x000fe20008000000 */
[----:B------:R-:W-:Y:S01]  /*1910*/  UMOV UR21, URZ ;  /* 0x000000ff00157c82 */ /* 0x000fe20008000000 */
[----:B------:R-:W-:Y:S01]  /*1920*/  UMOV UR20, URZ ;  /* 0x000000ff00147c82 */ /* 0x000fe20008000000 */
[----:B-1----:R-:W-:-:S04]  /*1930*/  ULEA UR30, UR30, UR4, 0x18 ;  /* 0x000000041e1e7291 */ /* 0x002fc8000f8ec0ff */
[----:B------:R-:W-:-:S09]  /*1940*/  ULEA UR4, UR31, UR30, 0x3 ;  /* 0x0000001e1f047291 */ /* 0x000fd2000f8e18ff */
[----:B------:R1:W2:Y:S01]  /*1950*/  SYNCS.PHASECHK.TRANS64.TRYWAIT P0, [UR4+0x50], R0 ;  /* 0x00005000ff0075a7 */ /* 0x0002a20008001104 */
[----:B------:R-:W-:-:S04]  /*1960*/  ULEA.HI UR4, UR53, UR53, URZ, 0x1 ;  /* 0x0000003535047291 */ /* 0x000fc8000f8f08ff */
[----:B------:R-:W-:-:S04]  /*1970*/  USHF.L.U32 UR4, UR4, 0x7, URZ ;  /* 0x0000000704047899 */ /* 0x000fc800080006ff */
[----:B------:R-:W-:-:S04]  /*1980*/  ULOP3.LUT UR4, UR4, 0xffffff00, URZ, 0xc0, !UPT ;  /* 0xffffff0004047892 */ /* 0x000fc8000f8ec0ff */
[----:B------:R-:W-:Y:S01]  /*1990*/  ULOP3.LUT UR43, UR4, 0x80, UR58, 0xf8, !UPT ;  /* 0x00000080042b7892 */ /* 0x000fe2000f8ef83a */
[----:B------:R-:W-:Y:S11]  /*19a0*/  BRA.U !UP0, `(.L_x_23) ;  /* 0x0000000508ac7547 */ /* 0x000ff6000b800000 */
[----:B------:R-:W3:Y:S01]  /*19b0*/  LDCU.128 UR12, c[0x0][0x480] ;  /* 0x00009000ff0c77ac */ /* 0x000ee20008000c00 */
[----:B------:R-:W4:Y:S01]  /*19c0*/  LDCU.128 UR8, c[0x0][0x490] ;  /* 0x00009200ff0877ac */ /* 0x000f220008000c00 */
[----:B------:R-:W1:Y:S01]  /*19d0*/  LDCU.64 UR20, c[0x0][0x4c0] ;  /* 0x00009800ff1477ac */ /* 0x000e620008000a00 */
[----:B------:R-:W1:Y:S01]  /*19e0*/  LDCU.64 UR16, c[0x0][0x4f0] ;  /* 0x00009e00ff1077ac */ /* 0x000e620008000a00 */
[----:B------:R-:W1:Y:S01]  /*19f0*/  LDCU UR18, c[0x0][0x4c8] ;  /* 0x00009900ff1277ac */ /* 0x000e620008000800 */
[----:B---3--:R-:W-:Y:S02]  /*1a00*/  UIMAD.WIDE.U32 UR4, UR43, UR13, URZ ;  /* 0x0000000d2b0472a5 */ /* 0x008fe4000f8e00ff */
[----:B------:R-:W-:Y:S02]  /*1a10*/  UISETP.NE.AND UP0, UPT, UR12, 0x1, UPT ;  /* 0x000000010c00788c */ /* 0x000fe4000bf05270 */
[----:B------:R-:W-:Y:S01]  /*1a20*/  USHF.R.U32.HI UR5, URZ, UR14, UR5 ;  /* 0x0000000eff057299 */ /* 0x000fe20008011605 */
[----:B------:R-:W3:Y:S03]  /*1a30*/  LDCU UR49, c[0x0][0x38c] ;  /* 0x00007180ff3177ac */ /* 0x000ee60008000800 */
[----:B------:R-:W-:-:S02]  /*1a40*/  USEL UR5, UR43, UR5, !UP0 ;  /* 0x000000052b057287 */ /* 0x000fc4000c000000 */
[----:B------:R-:W-:Y:S02]  /*1a50*/  UISETP.NE.AND UP0, UPT, UR15, 0x1, UPT ;  /* 0x000000010f00788c */ /* 0x000fe4000bf05270 */
[----:B----4-:R-:W-:Y:S01]  /*1a60*/  UIMAD.WIDE.U32 UR6, UR5, UR8, URZ ;  /* 0x00000008050672a5 */ /* 0x010fe2000f8e00ff */
[----:B------:R-:W4:Y:S01]  /*1a70*/  LDCU UR8, c[0x0][0x4a0] ;  /* 0x00009400ff0877ac */ /* 0x000f220008000800 */
[----:B------:R-:W1:Y:S05]  /*1a80*/  LDCU UR23, c[0x0][0x4cc] ;  /* 0x00009980ff1777ac */ /* 0x000e6a0008000800 */
[----:B------:R-:W-:Y:S01]  /*1a90*/  UMOV UR4, UR7 ;  /* 0x0000000700047c82 */ /* 0x000fe20008000000 */
[----:B------:R-:W1:Y:S01]  /*1aa0*/  LDCU.64 UR40, c[0x0][0x390] ;  /* 0x00007200ff2877ac */ /* 0x000e620008000a00 */
[----:B------:R-:W-:Y:S01]  /*1ab0*/  USHF.R.U32.HI UR4, URZ, UR9, UR4 ;  /* 0x00000009ff047299 */ /* 0x000fe20008011604 */
[----:B------:R-:W1:Y:S03]  /*1ac0*/  LDCU UR9, c[0x0][0x4ec] ;  /* 0x00009d80ff0977ac */ /* 0x000e660008000800 */
[----:B------:R-:W-:-:S02]  /*1ad0*/  USEL UR4, UR5, UR4, !UP0 ;  /* 0x0000000405047287 */ /* 0x000fc4000c000000 */
[----:B------:R-:W-:Y:S02]  /*1ae0*/  UISETP.NE.AND UP0, UPT, UR10, 0x1, UPT ;  /* 0x000000010a00788c */ /* 0x000fe4000bf05270 */
[----:B------:R-:W-:Y:S01]  /*1af0*/  UIMAD.WIDE.U32 UR6, UR4, UR11, URZ ;  /* 0x0000000b040672a5 */ /* 0x000fe2000f8e00ff */
[----:B------:R-:W1:Y:S01]  /*1b00*/  LDCU.64 UR24, c[0x0][0x4d0] ;  /* 0x00009a00ff1877ac */ /* 0x000e620008000a00 */
[----:B------:R-:W-:-:S05]  /*1b10*/  UIADD3 UR42, UPT, UPT, UR56, UR36, URZ ;  /* 0x00000024382a7290 */ /* 0x000fca000fffe0ff */
[----:B------:R-:W-:Y:S01]  /*1b20*/  UMOV UR6, UR7 ;  /* 0x0000000700067c82 */ /* 0x000fe20008000000 */
[----:B------:R-:W-:Y:S02]  /*1b30*/  UIADD3 UR7, UPT, UPT, -UR4, URZ, URZ ;  /* 0x000000ff04077290 */ /* 0x000fe4000fffe1ff */
[----:B----4-:R-:W-:Y:S02]  /*1b40*/  USHF.R.U32.HI UR6, URZ, UR8, UR6 ;  /* 0x00000008ff067299 */ /* 0x010fe40008011606 */
[----:B------:R-:W-:Y:S02]  /*1b50*/  UIADD3 UR8, UPT, UPT, -UR5, URZ, URZ ;  /* 0x000000ff05087290 */ /* 0x000fe4000fffe1ff */
[----:B------:R-:W-:Y:S02]  /*1b60*/  USEL UR14, UR4, UR6, !UP0 ;  /* 0x00000006040e7287 */ /* 0x000fe4000c000000 */
[----:B------:R-:W-:Y:S02]  /*1b70*/  UIMAD UR7, UR15, UR7, UR5 ;  /* 0x000000070f0772a4 */ /* 0x000fe4000f8e0205 */
[----:B------:R-:W-:-:S02]  /*1b80*/  UIADD3 UR6, UPT, UPT, -UR14, URZ, URZ ;  /* 0x000000ff0e067290 */ /* 0x000fc4000fffe1ff */
[----:B------:R-:W-:Y:S02]  /*1b90*/  UIMAD UR8, UR12, UR8, UR43 ;  /* 0x000000080c0872a4 */ /* 0x000fe4000f8e022b */
[----:B------:R-:W-:Y:S02]  /*1ba0*/  UIMAD UR13, UR10, UR6, UR4 ;  /* 0x000000060a0d72a4 */ /* 0x000fe4000f8e0204 */
[----:B-1----:R-:W-:Y:S02]  /*1bb0*/  UIMAD UR11, UR8, UR20, UR9 ;  /* 0x00000014080b72a4 */ /* 0x002fe4000f8e0209 */
[----:B------:R-:W-:Y:S01]  /*1bc0*/  UIMAD UR12, UR7, UR21, UR16 ;  /* 0x00000015070c72a4 */ /* 0x000fe2000f8e0210 */
[----:B------:R-:W1:Y:S02]  /*1bd0*/  LDCU.64 UR4, c[0x0][0x4f8] ;  /* 0x00009f00ff0477ac */ /* 0x000e640008000a00 */
[----:B------:R-:W4:Y:S01]  /*1be0*/  LDCU UR6, c[0x0][0x500] ;  /* 0x0000a000ff0677ac */ /* 0x000f220008000800 */
[----:B------:R-:W-:Y:S01]  /*1bf0*/  UIMAD UR13, UR13, UR18, UR17 ;  /* 0x000000120d0d72a4 */ /* 0x000fe2000f8e0211 */
[----:B------:R-:W-:Y:S01]  /*1c00*/  UMOV UR28, URZ ;  /* 0x000000ff001c7c82 */ /* 0x000fe20008000000 */
[----:B------:R-:W-:Y:S01]  /*1c10*/  UMOV UR7, UR31 ;  /* 0x0000001f00077c82 */ /* 0x000fe20008000000 */
[----:B------:R-:W-:Y:S01]  /*1c20*/  UMOV UR20, URZ ;  /* 0x000000ff00147c82 */ /* 0x000fe20008000000 */
[----:B------:R-:W-:Y:S01]  /*1c30*/  UMOV UR21, URZ ;  /* 0x000000ff00157c82 */ /* 0x000fe20008000000 */
[----:B---3--:R-:W-:-:S07]  /*1c40*/  UMOV UR22, URZ ;  /* 0x000000ff00167c82 */ /* 0x008fce0008000000 */
.L_x_29:
[----:B------:R-:W-:Y:S01]  /*1c50*/  @!P3 MOV R3, 0xa000 ;  /* 0x0000a0000003b802 */ /* 0x000fe20000000f00 */
[----:B------:R-:W-:Y:S01]  /*1c60*/  ULEA UR9, UR7, UR30, 0x3 ;  /* 0x0000001e07097291 */ /* 0x000fe2000f8e18ff */
[----:B-12---:R-:W-:Y:S11]  /*1c70*/  @P0 BRA `(.L_x_24) ;  /* 0x0000000000100947 */ /* 0x006ff60003800000 */
[----:B------:R-:W-:Y:S04]  /*1c80*/  MOV R0, UR27 ;  /* 0x0000001b00007c02 */ /* 0x000fe80008000f00 */
[----:B------:R-:W-:Y:S04]  /*1c90*/  SHF.L.U32 R5, R0, 0x1f, RZ ;  /* 0x0000001f00057819 */ /* 0x000fe800000006ff */
[----:B------:R-:W2:Y:S02]  /*1ca0*/  SYNCS.PHASECHK.TRANS64.TRYWAIT P0, [UR9+0x50], R5 ;  /* 0x00005005ff0075a7 */ /* 0x000ea40008001109 */
[----:B--2---:R-:W-:Y:S05]  /*1cb0*/  @!P0 BRA `(.L_x_25) ;  /* 0x0000006c00f88947 */ /* 0x004fea0003800000 */
.L_x_24:
[----:B------:R3:W-:Y:S01]  /*1cc0*/  @!P3 SYNCS.ARRIVE.TRANS64 RZ, [UR9], R3 ;  /* 0x00000003ffffb9a7 */ /* 0x0007e20008000009 */
[----:B------:R-:W-:Y:S04]  /*1cd0*/  ULOP3.LUT UR8, UR38, 0x2, URZ, 0xfc, !UPT ;  /* 0x0000000226087892 */ /* 0x000fe8000f8efcff */
[----:B------:R-:W-:Y:S09]  /*1ce0*/  UISETP.NE.AND UP0, UPT, UR8, 0x2, UPT ;  /* 0x000000020800788c */ /* 0x000ff2000bf05270 */
[----:B------:R-:W-:Y:S05]  /*1cf0*/  BRA.U UP0, `(.L_x_26) ;  /* 0x0000000100047547 */ /* 0x000fea000b800000 */
[----:B-1--4-:R-:W-:Y:S05]  /*1d00*/  BPT.TRAP 0x1 ;  /* 0x000000040000795c */ /* 0x012fea0000300000 */
.L_x_26:
[----:B------:R-:W-:Y:S04]  /*1d10*/  BSSY.RECONVERGENT B0, `(.L_x_27) ;  /* 0x0000003000007945 */ /* 0x000fe80003800200 */
[----:B------:R-:W-:Y:S05]  /*1d20*/  @P2 BRA `(.L_x_28) ;  /* 0x0000000000042947 */ /* 0x000fea0003800000 */
[----:B-1--4-:R-:W-:Y:S05]  /*1d30*/  BPT.TRAP 0x1 ;  /* 0x000000040000795c */ /* 0x012fea0000300000 */
.L_x_28:
[----:B-1--4-:R-:W-:Y:S05]  /*1d40*/  BSYNC.RECONVERGENT B0 ;  /* 0x0000000000007941 */ /* 0x012fea0003800200 */
.L_x_27:
[----:B------:R-:W-:Y:S02]  /*1d50*/  UIADD3 UR8, UPT, UPT, UR7, 0x1, URZ ;  /* 0x0000000107087890 */ /* 0x000fe4000fffe0ff */
[----:B------:R-:W-:Y:S02]  /*1d60*/  UIMAD UR15, UR20, UR23, UR4 ;  /* 0x00000017140f72a4 */ /* 0x000fe4000f8e0204 */
[----:B------:R-:W-:Y:S02]  /*1d70*/  UISETP.NE.AND UP0, UPT, UR8, 0xa, UPT ;  /* 0x0000000a0800788c */ /* 0x000fe4000bf05270 */
[----:B------:R-:W-:Y:S02]  /*1d80*/  ULEA UR17, UR7, UR30, 0xe ;  /* 0x0000001e07117291 */ /* 0x000fe4000f8e70ff */
[----:B------:R-:W-:Y:S02]  /*1d90*/  USEL UR10, URZ, 0x1, UP0 ;  /* 0x00000001ff0a7887 */ /* 0x000fe40008000000 */
[----:B------:R-:W-:Y:S02]  /*1da0*/  USEL UR31, UR8, URZ, UP0 ;  /* 0x000000ff081f7287 */ /* 0x000fe40008000000 */
[----:B------:R-:W-:Y:S02]  /*1db0*/  ULOP3.LUT UR27, UR27, UR10, URZ, 0x3c, !UPT ;  /* 0x0000000a1b1b7292 */ /* 0x000fe4000f8e3cff */
[----:B------:R-:W-:Y:S02]  /*1dc0*/  ULEA UR8, UR31, UR30, 0x3 ;  /* 0x0000001e1f087291 */ /* 0x000fe4000f8e18ff */
[----:B------:R-:W-:Y:S02]  /*1dd0*/  ULEA UR16, UR7, UR30, 0xc ;  /* 0x0000001e07107291 */ /* 0x000fe4000f8e60ff */
[----:B------:R-:W-:Y:S01]  /*1de0*/  UIADD3 UR34, UP0, UPT, UR46, 0x80, URZ ;  /* 0x000000802e227890 */ /* 0x000fe2000ff1e0ff */
[----:B--2---:R-:W-:Y:S01]  /*1df0*/  MOV R0, UR27 ;  /* 0x0000001b00007c02 */ /* 0x004fe20008000f00 */
[----:B------:R-:W-:Y:S02]  /*1e00*/  ULOP3.LUT UR9, UR9, 0xfefffff8, URZ, 0xc0, !UPT ;  /* 0xfefffff809097892 */ /* 0x000fe4000f8ec0ff */
[----:B------:R-:W-:Y:S01]  /*1e10*/  USHF.L.U32 UR10, UR28, 0x6, URZ ;  /* 0x000000061c0a7899 */ /* 0x000fe200080006ff */
[----:B---3--:R-:W-:Y:S01]  /*1e20*/  SHF.L.U32 R3, R0, 0x1f, RZ ;  /* 0x0000001f00037819 */ /* 0x008fe200000006ff */
[----:B------:R-:W-:Y:S02]  /*1e30*/  UIADD3.X UR35, UPT, UPT, URZ, UR47, URZ, UP0, !UPT ;  /* 0x0000002fff237290 */ /* 0x000fe400087fe4ff */
[----:B------:R-:W-:Y:S01]  /*1e40*/  UIADD3 UR32, UP3, UPT, UR46, 0x200, URZ ;  /* 0x000002002e207890 */ /* 0x000fe2000ff7e0ff */
[----:B------:R3:W1:Y:S01]  /*1e50*/  SYNCS.PHASECHK.TRANS64.TRYWAIT P0, [UR8+0x50], R3 ;  /* 0x00005003ff0075a7 */ /* 0x0006620008001108 */
[----:B------:R-:W-:Y:S02]  /*1e60*/  UIMAD UR8, UR21, UR24, UR5 ;  /* 0x00000018150872a4 */ /* 0x000fe4000f8e0205 */
[----:B------:R-:W-:Y:S02]  /*1e70*/  UIMAD UR7, UR22, UR25, UR6 ;  /* 0x00000019160772a4 */ /* 0x000fe4000f8e0206 */
[----:B------:R-:W-:Y:S02]  /*1e80*/  ULEA UR15, UR8, UR15, 0x5 ;  /* 0x0000000f080f7291 */ /* 0x000fe4000f8e28ff */
[----:B------:R-:W-:Y:S02]  /*1e90*/  UIADD3 UR8, UPT, UPT, UR17, 0x6400, URZ ;  /* 0x0000640011087890 */ /* 0x000fe4000fffe0ff */
[----:B------:R-:W-:Y:S02]  /*1ea0*/  ULEA UR7, UR7, UR15, 0xa ;  /* 0x0000000f07077291 */ /* 0x000fe4000f8e50ff */
[----:B------:R-:W-:Y:S02]  /*1eb0*/  UIADD3.X UR33, UPT, UPT, URZ, UR47, URZ, UP3, !UPT ;  /* 0x0000002fff217290 */ /* 0x000fe40009ffe4ff */
[----:B------:R-:W-:Y:S02]  /*1ec0*/  UPRMT UR7, UR7, 0x5410, URZ ;  /* 0x0000541007077896 */ /* 0x000fe400080000ff */
[----:B------:R-:W-:Y:S02]  /*1ed0*/  UIADD3 UR16, UPT, UPT, UR16, 0x2e400, URZ ;  /* 0x0002e40010107890 */ /* 0x000fe4000fffe0ff */
[----:B------:R-:W-:Y:S02]  /*1ee0*/  UIADD3 UR37, UPT, UPT, UR20, 0x1, URZ ;  /* 0x0000000114257890 */ /* 0x000fe4000fffe0ff */
[----:B------:R-:W-:Y:S02]  /*1ef0*/  UIADD3 UR29, UPT, UPT, UR21, 0x1, URZ ;  /* 0x00000001151d7890 */ /* 0x000fe4000fffe0ff */
[----:B------:R-:W-:Y:S02]  /*1f00*/  UISETP.NE.AND UP2, UPT, UR37, UR49, UPT ;  /* 0x000000312500728c */ /* 0x000fe4000bf45270 */
[----:B------:R-:W-:Y:S02]  /*1f10*/  UIADD3 UR26, UPT, UPT, UR22, 0x1, URZ ;  /* 0x00000001161a7890 */ /* 0x000fe4000fffe0ff */
[----:B------:R-:W-:Y:S01]  /*1f20*/  UIADD3 UR36, UPT, UPT, UR36, 0x1, URZ ;  /* 0x0000000124247890 */ /* 0x000fe2000fffe0ff */
[----:B------:R-:W-:Y:S01]  /*1f30*/  UMOV UR44, 0x0 ;  /* 0x00000000002c7882 */ /* 0x000fe20000000000 */
[----:B------:R-:W-:Y:S01]  /*1f40*/  UMOV UR45, 0x10000000 ;  /* 0x10000000002d7882 */ /* 0x000fe20000000000 */
[----:B------:R-:W-:Y:S01]  /*1f50*/  UMOV UR17, UR9 ;  /* 0x0000000900117c82 */ /* 0x000fe20008000000 */
[----:B------:R2:W-:Y:S01]  /*1f60*/  UTMALDG.5D.IM2COL.2CTA [UR8], [UR34], UR7, desc[UR44] ;  /* 0x00002c08220073b4 */ /* 0x0005e20008261007 */
[----:B------:R-:W-:Y:S02]  /*1f70*/  UMOV UR18, UR10 ;  /* 0x0000000a00127c82 */ /* 0x000fe40008000000 */
[----:B------:R-:W-:Y:S04]  /*1f80*/  @UP2 UIADD3 UR29, UPT, UPT, UR21, URZ, URZ ;  /* 0x000000ff151d2290 */ /* 0x000fe8000fffe0ff */
[----:B------:R-:W-:Y:S01]  /*1f90*/  UISETP.NE.AND UP1, UPT, UR29, UR40, UPT ;  /* 0x000000281d00728c */ /* 0x000fe2000bf25270 */
[----:B------:R4:W-:Y:S10]  /*1fa0*/  UTMALDG.5D.2CTA [UR16], [UR32], desc[UR44] ;  /* 0x00002c10200075b4 */ /* 0x0009f40008221000 */
[----:B------:R-:W-:Y:S04]  /*1fb0*/  @UP1 UIADD3 UR26, UPT, UPT, UR22, URZ, URZ ;  /* 0x000000ff161a1290 */ /* 0x000fe8000fffe0ff */
[----:B------:R-:W-:Y:S02]  /*1fc0*/  UISETP.NE.AND UP0, UPT, UR26, UR41, UPT ;  /* 0x000000291a00728c */ /* 0x000fe4000bf05270 */
[----:B--2---:R-:W-:Y:S09]  /*1fd0*/  UIADD3 UR8, UPT, UPT, UR28, 0x1, URZ ;  /* 0x000000011c087890 */ /* 0x004ff2000fffe0ff */
[----:B------:R-:W-:Y:S01]  /*1fe0*/  @UP0 UIADD3 UR8, UPT, UPT, UR28, URZ, URZ ;  /* 0x000000ff1c080290 */ /* 0x000fe2000fffe0ff */
[----:B------:R-:W-:Y:S01]  /*1ff0*/  UMOV UR7, UR31 ;  /* 0x0000001f00077c82 */ /* 0x000fe20008000000 */
[----:B----4-:R-:W-:Y:S02]  /*2000*/  USEL UR22, UR26, URZ, UP0 ;  /* 0x000000ff1a167287 */ /* 0x010fe40008000000 */
[----:B------:R-:W-:Y:S02]  /*2010*/  UISETP.NE.AND UP0, UPT, UR36, UR42, UPT ;  /* 0x0000002a2400728c */ /* 0x000fe4000bf05270 */
[----:B------:R-:W-:Y:S02]  /*2020*/  USEL UR20, UR37, URZ, UP2 ;  /* 0x000000ff25147287 */ /* 0x000fe40009000000 */
[----:B------:R-:W-:Y:S01]  /*2030*/  USEL UR21, UR29, URZ, UP1 ;  /* 0x000000ff1d157287 */ /* 0x000fe20008800000 */
[----:B------:R-:W-:Y:S04]  /*2040*/  UMOV UR28, UR8 ;  /* 0x00000008001c7c82 */ /* 0x000fe80008000000 */
[----:B---3--:R-:W-:Y:S07]  /*2050*/  BRA.U UP0, `(.L_x_29) ;  /* 0xfffffff900fc7547 */ /* 0x008fee000b83ffff */
.L_x_23:
[----:B------:R-:W-:Y:S01]  /*2060*/  ULEA UR4, UR31, UR30, 0x3 ;  /* 0x0000001e1f047291 */ /* 0x000fe2000f8e18ff */
[----:B-1----:R-:W-:Y:S01]  /*2070*/  MOV R0, UR27 ;  /* 0x0000001b00007c02 */ /* 0x002fe20008000f00 */
[----:B------:R-:W-:Y:S01]  /*2080*/  @!P1 SYNCS.ARRIVE.TRANS64.A1T0 RZ, [UR30+0xd8], RZ ;  /* 0x0000d8ffffff99a7 */ /* 0x000fe2000810001e */
[----:B------:R-:W-:Y:S02]  /*2090*/  UISETP.GE.AND UP0, UPT, UR51, 0x1, UPT ;  /* 0x000000013300788c */ /* 0x000fe4000bf06270 */
[----:B------:R-:W-:-:S04]  /*20a0*/  SHF.L.U32 R0, R0, 0x1f, RZ ;  /* 0x0000001f00007819 */ /* 0x000fc800000006ff */
[----:B--2---:R1:W2:Y:S03]  /*20b0*/  SYNCS.PHASECHK.TRANS64.TRYWAIT P0, [UR4+0x50], R0 ;  /* 0x00005000ff0075a7 */ /* 0x0042a60008001104 */
[----:B------:R-:W-:Y:S05]  /*20c0*/  BRA.U !UP0, `(.L_x_30) ;  /* 0x0000000508a47547 */ /* 0x000fea000b800000 */
[----:B------:R-:W3:Y:S01]  /*20d0*/  LDCU.128 UR8, c[0x0][0x480] ;  /* 0x00009000ff0877ac */ /* 0x000ee20008000c00 */
[----:B------:R-:W4:Y:S01]  /*20e0*/  LDCU.128 UR32, c[0x0][0x490] ;  /* 0x00009200ff2077ac */ /* 0x000f220008000c00 */
[----:B------:R-:W1:Y:S01]  /*20f0*/  LDCU UR13, c[0x0][0x4c8] ;  /* 0x00009900ff0d77ac */ /* 0x000e620008000800 */
        /* <DEDUP_REMOVED lines=10> */
[----:B------:R-:W1:Y:S05]  /*21a0*/  LDCU.64 UR40, c[0x0][0x390] ;  /* 0x00007200ff2877ac */ /* 0x000e6a0008000a00 */
[----:B------:R-:W-:Y:S01]  /*21b0*/  UMOV UR4, UR7 ;  /* 0x0000000700047c82 */ /* 0x000fe20008000000 */
[----:B------:R-:W1:Y:S01]  /*21c0*/  LDCU.64 UR24, c[0x0][0x4d0] ;  /* 0x00009a00ff1877ac */ /* 0x000e620008000a00 */
[----:B------:R-:W-:Y:S01]  /*21d0*/  USHF.R.U32.HI UR4, URZ, UR33, UR4 ;  /* 0x00000021ff047299 */ /* 0x000fe20008011604 */
[----:B------:R-:W4:Y:S03]  /*21e0*/  LDCU.64 UR32, c[0x0][0x4c0] ;  /* 0x00009800ff2077ac */ /* 0x000f260008000a00 */
[----:B------:R-:W-:-:S02]  /*21f0*/  USEL UR4, UR5, UR4, !UP0 ;  /* 0x0000000405047287 */ /* 0x000fc4000c000000 */
[----:B------:R-:W-:Y:S02]  /*2200*/  UISETP.NE.AND UP0, UPT, UR34, 0x1, UPT ;  /* 0x000000012200788c */ /* 0x000fe4000bf05270 */
[----:B------:R-:W-:Y:S02]  /*2210*/  UIMAD.WIDE.U32 UR6, UR4, UR35, URZ ;  /* 0x00000023040672a5 */ /* 0x000fe4000f8e00ff */
[----:B------:R-:W-:Y:S01]  /*2220*/  UIADD3 UR42, UPT, UPT, UR51, UR42, URZ ;  /* 0x0000002a332a7290 */ /* 0x000fe2000fffe0ff */
[----:B------:R-:W-:-:S04]  /*2230*/  UMOV UR37, UR51 ;  /* 0x0000003300257c82 */ /* 0x000fc80008000000 */
[----:B------:R-:W-:Y:S01]  /*2240*/  UMOV UR6, UR7 ;  /* 0x0000000700067c82 */ /* 0x000fe20008000000 */
[----:B------:R-:W-:Y:S02]  /*2250*/  UIADD3 UR7, UPT, UPT, -UR5, URZ, URZ ;  /* 0x000000ff05077290 */ /* 0x000fe4000fffe1ff */
[----:B---3--:R-:W-:Y:S02]  /*2260*/  USHF.R.U32.HI UR6, URZ, UR9, UR6 ;  /* 0x00000009ff067299 */ /* 0x008fe40008011606 */
[----:B------:R-:W-:Y:S02]  /*2270*/  UIMAD UR7, UR8, UR7, UR43 ;  /* 0x00000007080772a4 */ /* 0x000fe4000f8e022b */
[----:B------:R-:W-:Y:S02]  /*2280*/  USEL UR14, UR4, UR6, !UP0 ;  /* 0x00000006040e7287 */ /* 0x000fe4000c000000 */
[----:B------:R-:W-:Y:S02]  /*2290*/  UIADD3 UR6, UPT, UPT, -UR4, URZ, URZ ;  /* 0x000000ff04067290 */ /* 0x000fe4000fffe1ff */
[----:B------:R-:W-:-:S02]  /*22a0*/  UIADD3 UR9, UPT, UPT, -UR14, URZ, URZ ;  /* 0x000000ff0e097290 */ /* 0x000fc4000fffe1ff */
[----:B------:R-:W-:Y:S02]  /*22b0*/  UIMAD UR12, UR11, UR6, UR5 ;  /* 0x000000060b0c72a4 */ /* 0x000fe4000f8e0205 */
[----:B------:R-:W-:Y:S02]  /*22c0*/  UIMAD UR9, UR34, UR9, UR4 ;  /* 0x00000009220972a4 */ /* 0x000fe4000f8e0204 */
[----:B----4-:R-:W-:Y:S01]  /*22d0*/  UIMAD UR11, UR7, UR32, UR10 ;  /* 0x00000020070b72a4 */ /* 0x010fe2000f8e020a */
[----:B------:R-:W3:Y:S02]  /*22e0*/  LDCU UR43, c[0x0][0x38c] ;  /* 0x00007180ff2b77ac */ /* 0x000ee40008000800 */
[----:B------:R-:W4:Y:S01]  /*22f0*/  LDCU UR6, c[0x0][0x500] ;  /* 0x0000a000ff0677ac */ /* 0x000f220008000800 */
[----:B------:R-:W2:Y:S01]  /*2300*/  LDCU.64 UR4, c[0x0][0x4f8] ;  /* 0x00009f00ff0477ac */ /* 0x000ea20008000a00 */
[----:B-1----:R-:W-:Y:S02]  /*2310*/  UIMAD UR12, UR12, UR33, UR16 ;  /* 0x000000210c0c72a4 */ /* 0x002fe4000f8e0210 */
[----:B------:R-:W-:Y:S01]  /*2320*/  UIMAD UR13, UR9, UR13, UR17 ;  /* 0x0000000d090d72a4 */ /* 0x000fe2000f8e0211 */
[----:B------:R-:W-:-:S11]  /*2330*/  UMOV UR7, UR31 ;  /* 0x0000001f00077c82 */ /* 0x000fd60008000000 */
.L_x_36:
[----:B------:R-:W-:Y:S01]  /*2340*/  @!P3 MOV R3, 0xa000 ;  /* 0x0000a0000003b802 */ /* 0x000fe20000000f00 */
[----:B------:R-:W-:Y:S01]  /*2350*/  ULEA UR9, UR7, UR30, 0x3 ;  /* 0x0000001e07097291 */ /* 0x000fe2000f8e18ff */
[----:B--2---:R-:W-:Y:S11]  /*2360*/  @P0 BRA `(.L_x_31) ;  /* 0x0000000000100947 */ /* 0x004ff60003800000 */
[----:B------:R-:W-:Y:S04]  /*2370*/  MOV R0, UR27 ;  /* 0x0000001b00007c02 */ /* 0x000fe80008000f00 */
[----:B------:R-:W-:Y:S04]  /*2380*/  SHF.L.U32 R5, R0, 0x1f, RZ ;  /* 0x0000001f00057819 */ /* 0x000fe800000006ff */
[----:B------:R-:W1:Y:S02]  /*2390*/  SYNCS.PHASECHK.TRANS64.TRYWAIT P0, [UR9+0x50], R5 ;  /* 0x00005005ff0075a7 */ /* 0x000e640008001109 */
[----:B-1----:R-:W-:Y:S05]  /*23a0*/  @!P0 BRA `(.L_x_32) ;  /* 0x0000006800548947 */ /* 0x002fea0003800000 */
.L_x_31:
[----:B------:R2:W-:Y:S01]  /*23b0*/  @!P3 SYNCS.ARRIVE.TRANS64 RZ, [UR9], R3 ;  /* 0x00000003ffffb9a7 */ /* 0x0005e20008000009 */
[----:B------:R-:W-:Y:S04]  /*23c0*/  ULOP3.LUT UR8, UR38, 0x2, URZ, 0xfc, !UPT ;  /* 0x0000000226087892 */ /* 0x000fe8000f8efcff */
[----:B------:R-:W-:Y:S09]  /*23d0*/  UISETP.NE.AND UP0, UPT, UR8, 0x2, UPT ;  /* 0x000000020800788c */ /* 0x000ff2000bf05270 */
[----:B------:R-:W-:Y:S05]  /*23e0*/  BRA.U UP0, `(.L_x_33) ;  /* 0x0000000100047547 */ /* 0x000fea000b800000 */
[----:B---34-:R-:W-:Y:S05]  /*23f0*/  BPT.TRAP 0x1 ;  /* 0x000000040000795c */ /* 0x018fea0000300000 */
.L_x_33:
[----:B------:R-:W-:Y:S04]  /*2400*/  BSSY.RECONVERGENT B0, `(.L_x_34) ;  /* 0x0000003000007945 */ /* 0x000fe80003800200 */
[----:B------:R-:W-:Y:S05]  /*2410*/  @P2 BRA `(.L_x_35) ;  /* 0x0000000000042947 */ /* 0x000fea0003800000 */
[----:B---34-:R-:W-:Y:S05]  /*2420*/  BPT.TRAP 0x1 ;  /* 0x000000040000795c */ /* 0x018fea0000300000 */
.L_x_35:
[----:B---34-:R-:W-:Y:S05]  /*2430*/  BSYNC.RECONVERGENT B0 ;  /* 0x0000000000007941 */ /* 0x018fea0003800200 */
.L_x_34:
[----:B------:R-:W-:Y:S02]  /*2440*/  UIADD3 UR8, UPT, UPT, UR7, 0x1, URZ ;  /* 0x0000000107087890 */ /* 0x000fe4000fffe0ff */
[----:B------:R-:W-:Y:S02]  /*2450*/  UIMAD UR16, UR20, UR23, UR4 ;  /* 0x00000017141072a4 */ /* 0x000fe4000f8e0204 */
[----:B------:R-:W-:Y:S02]  /*2460*/  UISETP.NE.AND UP0, UPT, UR8, 0xa, UPT ;  /* 0x0000000a0800788c */ /* 0x000fe4000bf05270 */
[----:B------:R-:W-:Y:S02]  /*2470*/  UIMAD UR15, UR21, UR24, UR5 ;  /* 0x00000018150f72a4 */ /* 0x000fe4000f8e0205 */
[----:B------:R-:W-:Y:S02]  /*2480*/  USEL UR10, URZ, 0x1, UP0 ;  /* 0x00000001ff0a7887 */ /* 0x000fe40008000000 */
[----:B------:R-:W-:Y:S02]  /*2490*/  USEL UR31, UR8, URZ, UP0 ;  /* 0x000000ff081f7287 */ /* 0x000fe40008000000 */
[----:B------:R-:W-:Y:S02]  /*24a0*/  ULOP3.LUT UR27, UR27, UR10, URZ, 0x3c, !UPT ;  /* 0x0000000a1b1b7292 */ /* 0x000fe4000f8e3cff */
[----:B------:R-:W-:Y:S02]  /*24b0*/  ULEA UR8, UR31, UR30, 0x3 ;  /* 0x0000001e1f087291 */ /* 0x000fe4000f8e18ff */
[----:B------:R-:W-:Y:S02]  /*24c0*/  ULEA UR17, UR7, UR30, 0xc ;  /* 0x0000001e07117291 */ /* 0x000fe4000f8e60ff */
[----:B------:R-:W-:Y:S01]  /*24d0*/  ULEA UR15, UR15, UR16, 0x5 ;  /* 0x000000100f0f7291 */ /* 0x000fe2000f8e28ff */
[----:B-1----:R-:W-:Y:S01]  /*24e0*/  MOV R0, UR27 ;  /* 0x0000001b00007c02 */ /* 0x002fe20008000f00 */
[----:B------:R-:W-:Y:S02]  /*24f0*/  UIADD3 UR34, UP0, UPT, UR46, 0x80, URZ ;  /* 0x000000802e227890 */ /* 0x000fe4000ff1e0ff */
[----:B------:R-:W-:Y:S01]  /*2500*/  ULOP3.LUT UR9, UR9, 0xfefffff8, URZ, 0xc0, !UPT ;  /* 0xfefffff809097892 */ /* 0x000fe2000f8ec0ff */
[----:B--2---:R-:W-:Y:S01]  /*2510*/  SHF.L.U32 R3, R0, 0x1f, RZ ;  /* 0x0000001f00037819 */ /* 0x004fe200000006ff */
[----:B------:R-:W-:Y:S02]  /*2520*/  USHF.L.U32 UR10, UR28, 0x6, URZ ;  /* 0x000000061c0a7899 */ /* 0x000fe400080006ff */
[----:B------:R-:W-:Y:S01]  /*2530*/  UIADD3.X UR35, UPT, UPT, URZ, UR47, URZ, UP0, !UPT ;  /* 0x0000002fff237290 */ /* 0x000fe200087fe4ff */
[----:B------:R1:W2:Y:S01]  /*2540*/  SYNCS.PHASECHK.TRANS64.TRYWAIT P0, [UR8+0x50], R3 ;  /* 0x00005003ff0075a7 */ /* 0x0002a20008001108 */
[----:B------:R-:W-:Y:S02]  /*2550*/  ULEA UR8, UR7, UR30, 0xe ;  /* 0x0000001e07087291 */ /* 0x000fe4000f8e70ff */
[----:B------:R-:W-:Y:S02]  /*2560*/  UIMAD UR7, UR22, UR25, UR6 ;  /* 0x00000019160772a4 */ /* 0x000fe4000f8e0206 */
[----:B------:R-:W-:Y:S02]  /*2570*/  UIADD3 UR8, UPT, UPT, UR8, 0x6400, URZ ;  /* 0x0000640008087890 */ /* 0x000fe4000fffe0ff */
[----:B------:R-:W-:Y:S02]  /*2580*/  ULEA UR7, UR7, UR15, 0xa ;  /* 0x0000000f07077291 */ /* 0x000fe4000f8e50ff */
[----:B------:R-:W-:Y:S02]  /*2590*/  UIADD3 UR32, UP3, UPT, UR46, 0x200, URZ ;  /* 0x000002002e207890 */ /* 0x000fe4000ff7e0ff */
[----:B------:R-:W-:Y:S02]  /*25a0*/  UPRMT UR7, UR7, 0x5410, URZ ;  /* 0x0000541007077896 */ /* 0x000fe400080000ff */
[----:B------:R-:W-:Y:S02]  /*25b0*/  UIADD3.X UR33, UPT, UPT, URZ, UR47, URZ, UP3, !UPT ;  /* 0x0000002fff217290 */ /* 0x000fe40009ffe4ff */
[----:B------:R-:W-:Y:S02]  /*25c0*/  UIADD3 UR16, UPT, UPT, UR17, 0x2e400, URZ ;  /* 0x0002e40011107890 */ /* 0x000fe4000fffe0ff */
[----:B------:R-:W-:Y:S02]  /*25d0*/  UIADD3 UR36, UPT, UPT, UR20, 0x1, URZ ;  /* 0x0000000114247890 */ /* 0x000fe4000fffe0ff */
[----:B------:R-:W-:Y:S02]  /*25e0*/  UIADD3 UR29, UPT, UPT, UR21, 0x1, URZ ;  /* 0x00000001151d7890 */ /* 0x000fe4000fffe0ff */
[----:B------:R-:W-:Y:S02]  /*25f0*/  UISETP.NE.AND UP2, UPT, UR36, UR43, UPT ;  /* 0x0000002b2400728c */ /* 0x000fe4000bf45270 */
[----:B------:R-:W-:Y:S01]  /*2600*/  UIADD3 UR26, UPT, UPT, UR22, 0x1, URZ ;  /* 0x00000001161a7890 */ /* 0x000fe2000fffe0ff */
[----:B------:R-:W-:Y:S01]  /*2610*/  UMOV UR44, 0x0 ;  /* 0x00000000002c7882 */ /* 0x000fe20000000000 */
[----:B------:R-:W-:Y:S01]  /*2620*/  UMOV UR45, 0x10000000 ;  /* 0x10000000002d7882 */ /* 0x000fe20000000000 */
[----:B------:R-:W-:Y:S01]  /*2630*/  UMOV UR17, UR9 ;  /* 0x0000000900117c82 */ /* 0x000fe20008000000 */
[----:B------:R3:W-:Y:S01]  /*2640*/  UTMALDG.5D.IM2COL.2CTA [UR8], [UR34], UR7, desc[UR44] ;  /* 0x00002c08220073b4 */ /* 0x0007e20008261007 */
[----:B------:R-:W-:Y:S04]  /*2650*/  UMOV UR18, UR10 ;  /* 0x0000000a00127c82 */ /* 0x000fe80008000000 */
[----:B------:R-:W-:Y:S04]  /*2660*/  @UP2 UIADD3 UR29, UPT, UPT, UR21, URZ, URZ ;  /* 0x000000ff151d2290 */ /* 0x000fe8000fffe0ff */
[----:B------:R-:W-:Y:S01]  /*2670*/  UISETP.NE.AND UP1, UPT, UR29, UR40, UPT ;  /* 0x000000281d00728c */ /* 0x000fe2000bf25270 */
[----:B------:R4:W-:Y:S10]  /*2680*/  UTMALDG.5D.2CTA [UR16], [UR32], desc[UR44] ;  /* 0x00002c10200075b4 */ /* 0x0009f40008221000 */
[----:B------:R-:W-:Y:S04]  /*2690*/  @UP1 UIADD3 UR26, UPT, UPT, UR22, URZ, URZ ;  /* 0x000000ff161a1290 */ /* 0x000fe8000fffe0ff */
[----:B------:R-:W-:Y:S02]  /*26a0*/  UISETP.NE.AND UP0, UPT, UR26, UR41, UPT ;  /* 0x000000291a00728c */ /* 0x000fe4000bf05270 */
[----:B---3--:R-:W-:Y:S09]  /*26b0*/  UIADD3 UR8, UPT, UPT, UR28, 0x1, URZ ;  /* 0x000000011c087890 */ /* 0x008ff2000fffe0ff */
[----:B------:R-:W-:Y:S02]  /*26c0*/  @UP0 UIADD3 UR8, UPT, UPT, UR28, URZ, URZ ;  /* 0x000000ff1c080290 */ /* 0x000fe4000fffe0ff */
[----:B------:R-:W-:Y:S02]  /*26d0*/  UIADD3 UR7, UPT, UPT, UR37, -0x1, URZ ;  /* 0xffffffff25077890 */ /* 0x000fe4000fffe0ff */
[----:B----4-:R-:W-:Y:S02]  /*26e0*/  USEL UR22, UR26, URZ, UP0 ;  /* 0x000000ff1a167287 */ /* 0x010fe40008000000 */
[----:B------:R-:W-:Y:S02]  /*26f0*/  UISETP.GT.U32.AND UP0, UPT, UR37, 0x1, UPT ;  /* 0x000000012500788c */ /* 0x000fe4000bf04070 */
[----:B------:R-:W-:Y:S02]  /*2700*/  USEL UR20, UR36, URZ, UP2 ;  /* 0x000000ff24147287 */ /* 0x000fe40009000000 */
[----:B------:R-:W-:Y:S01]  /*2710*/  USEL UR21, UR29, URZ, UP1 ;  /* 0x000000ff1d157287 */ /* 0x000fe20008800000 */
[----:B------:R-:W-:Y:S01]  /*2720*/  UMOV UR37, UR7 ;  /* 0x0000000700257c82 */ /* 0x000fe20008000000 */
[----:B------:R-:W-:Y:S01]  /*2730*/  UMOV UR7, UR31 ;  /* 0x0000001f00077c82 */ /* 0x000fe20008000000 */
[----:B------:R-:W-:Y:S02]  /*2740*/  UMOV UR28, UR8 ;  /* 0x00000008001c7c82 */ /* 0x000fe40008000000 */
[----:B-1----:R-:W-:Y:S07]  /*2750*/  BRA.U UP0, `(.L_x_36) ;  /* 0xfffffff900f87547 */ /* 0x002fee000b83ffff */
.L_x_30:
[----:B------:R-:W-:Y:S01]  /*2760*/  SHF.L.U32 R3, R2, 0x1f, RZ ;  /* 0x0000001f02037819 */ /* 0x000fe200000006ff */
[----:B------:R-:W-:-:S03]  /*2770*/  NOP ;  /* 0x0000000000007918 */ /* 0x000fc60000000000 */
[----:B--2---:R-:W2:Y:S02]  /*2780*/  SYNCS.PHASECHK.TRANS64.TRYWAIT P0, [UR30+0xe0], R3 ;  /* 0x0000e003ff0075a7 */ /* 0x004ea4000800111e */
[----:B--2---:R-:W-:Y:S05]  /*2790*/  @!P0 BRA `(.L_x_37) ;  /* 0x0000006400708947 */ /* 0x004fea0003800000 */
.L_x_136:
[----:B------:R-:W2:Y:S01]  /*27a0*/  LDS.128 R4, [UR30+0x120] ;  /* 0x0001201eff047984 */ /* 0x000ea20008000c00 */
[----:B------:R-:W-:Y:S02]  /*27b0*/  UIADD3 UR4, UPT, UPT, UR30, 0xe8, URZ ;  /* 0x000000e81e047890 */ /* 0x000fe4000fffe0ff */
[----:B------:R-:W-:Y:S01]  /*27c0*/  UISETP.GE.AND UP0, UPT, UR39, 0x1, UPT ;  /* 0x000000012700788c */ /* 0x000fe2000bf06270 */
[----:B------:R-:W-:Y:S01]  /*27d0*/  @!PT LDS RZ, [RZ] ;  /* 0x00000000fffff984 */ /* 0x000fe20000000800 */
[----:B------:R-:W-:Y:S01]  /*27e0*/  @!PT LDS RZ, [RZ] ;  /* 0x00000000fffff984 */ /* 0x000fe20000000800 */
[----:B------:R-:W-:Y:S01]  /*27f0*/  @!PT LDS RZ, [RZ] ;  /* 0x00000000fffff984 */ /* 0x000fe20000000800 */
[----:B------:R-:W-:Y:S01]  /*2800*/  @!PT LDS RZ, [RZ] ;  /* 0x00000000fffff984 */ /* 0x000fe20000000800 */
[----:B------:R3:W-:Y:S06]  /*2810*/  MEMBAR.ALL.CTA ;  /* 0x0000000000007992 */ /* 0x0007ec0000008000 */
[----:B---3--:R-:W3:Y:S01]  /*2820*/  FENCE.VIEW.ASYNC.S ;  /* 0x00000000000073c6 */ /* 0x008ee20000000000 */
[----:B------:R-:W-:-:S09]  /*2830*/  UPRMT UR4, URZ, 0x654, UR4 ;  /* 0x00000654ff047896 */ /* 0x000fd20008000004 */
[----:B---3--:R-:W-:Y:S01]  /*2840*/  SYNCS.ARRIVE.TRANS64.RED.A1T0 RZ, [UR4], RZ ;  /* 0x000000ffffff79a7 */ /* 0x008fe20008100404 */
[----:B--2---:R-:W-:-:S13]  /*2850*/  LOP3.LUT P0, RZ, R6, 0x1, RZ, 0xc0, !PT ;  /* 0x0000000106ff7812 */ /* 0x004fda000780c0ff */
[----:B------:R-:W-:Y:S01]  /*2860*/  VOTEU.ANY UP1, P0 ;  /* 0x0000000000ff7886 */ /* 0x000fe20000020100 */
[----:B------:R-:W-:-:S13]  /*2870*/  PLOP3.LUT P0, PT, PT, PT, UP1, 0x80, 0x8 ;  /* 0x000000000008781c */ /* 0x000fda0003f0f018 */
[----:B-1----:R-:W-:Y:S02]  /*2880*/  @P0 MOV R0, R4 ;  /* 0x0000000400000202 */ /* 0x002fe40000000f00 */
[----:B------:R-:W-:Y:S02]  /*2890*/  @P0 LOP3.LUT R4, R5, 0xffff, RZ, 0xc0, !PT ;  /* 0x0000ffff05040812 */ /* 0x000fe400078ec0ff */
[----:B------:R-:W-:Y:S02]  /*28a0*/  @P0 R2UR UR6, R0 ;  /* 0x00000000000602ca */ /* 0x000fe400000e0000 */
[----:B------:R-:W-:-:S11]  /*28b0*/  @P0 R2UR UR5, R4 ;  /* 0x00000000040502ca */ /* 0x000fd600000e0000 */
[----:B------:R-:W-:Y:S02]  /*28c0*/  @UP1 UMOV UR50, UR6 ;  /* 0x0000000600321c82 */ /* 0x000fe40008000000 */
[----:B------:R-:W-:Y:S01]  /*28d0*/  @UP1 UMOV UR48, UR5 ;  /* 0x0000000500301c82 */ /* 0x000fe20008000000 */
[----:B------:R-:W-:Y:S05]  /*28e0*/  BRA.U !UP0, `(.L_x_38) ;  /* 0x0000000108d47547 */ /* 0x000fea000b800000 */
[----:B------:R-:W1:Y:S01]  /*28f0*/  LDCU.128 UR16, c[0x0][0xc10] ;  /* 0x00018200ff1077ac */ /* 0x000e620008000c00 */
[----:B------:R-:W2:Y:S01]  /*2900*/  LDCU UR20, c[0x0][0xc20] ;  /* 0x00018400ff1477ac */ /* 0x000ea20008000800 */
[----:B------:R-:W3:Y:S01]  /*2910*/  LDCU UR13, c[0x0][0xc0c] ;  /* 0x00018180ff0d77ac */ /* 0x000ee20008000800 */
[----:B------:R-:W4:Y:S01]  /*2920*/  LDCU.64 UR14, c[0x0][0xc28] ;  /* 0x00018500ff0e77ac */ /* 0x000f220008000a00 */
[----:B------:R-:W-:Y:S02]  /*2930*/  UISETP.NE.AND UP3, UPT, UR39, 0x1, UPT ;  /* 0x000000012700788c */ /* 0x000fe4000bf65270 */
[----:B-1----:R-:W-:Y:S02]  /*2940*/  UIMAD.WIDE.U32 UR4, UR52, UR19, URZ ;  /* 0x00000013340472a5 */ /* 0x002fe4000f8e00ff */
[----:B------:R-:W-:Y:S02]  /*2950*/  UIMAD.WIDE.U32 UR6, UR54, UR16, URZ ;  /* 0x00000010360672a5 */ /* 0x000fe4000f8e00ff */
[----:B------:R-:W-:-:S02]  /*2960*/  UISETP.NE.AND UP0, UPT, UR18, 0x1, UPT ;  /* 0x000000011200788c */ /* 0x000fc4000bf05270 */
[----:B------:R-:W-:Y:S01]  /*2970*/  UIMAD.WIDE.U32 UR10, UR48, UR19, URZ ;  /* 0x00000013300a72a5 */ /* 0x000fe2000f8e00ff */
[----:B------:R-:W-:Y:S01]  /*2980*/  UMOV UR4, UR5 ;  /* 0x0000000500047c82 */ /* 0x000fe20008000000 */
[----:B---3--:R-:W-:Y:S02]  /*2990*/  UISETP.NE.AND UP2, UPT, UR13, 0x1, UPT ;  /* 0x000000010d00788c */ /* 0x008fe4000bf45270 */
[----:B--2---:R-:W-:Y:S02]  /*29a0*/  USHF.R.U32.HI UR5, URZ, UR20, UR4 ;  /* 0x00000014ff057299 */ /* 0x004fe40008011604 */
[----:B------:R-:W-:Y:S01]  /*29b0*/  UIMAD.WIDE.U32 UR8, UR50, UR16, URZ ;  /* 0x00000010320872a5 */ /* 0x000fe2000f8e00ff */
[----:B------:R-:W-:Y:S01]  /*29c0*/  UMOV UR4, UR7 ;  /* 0x0000000700047c82 */ /* 0x000fe20008000000 */
[----:B------:R-:W-:Y:S02]  /*29d0*/  USEL UR5, UR52, UR5, !UP0 ;  /* 0x0000000534057287 */ /* 0x000fe4000c000000 */
[----:B------:R-:W-:-:S02]  /*29e0*/  USHF.R.U32.HI UR4, URZ, UR17, UR4 ;  /* 0x00000011ff047299 */ /* 0x000fc40008011604 */
[----:B----4-:R-:W-:Y:S02]  /*29f0*/  UIMAD.WIDE.U32 UR6, UR5, UR14, URZ ;  /* 0x0000000e050672a5 */ /* 0x010fe4000f8e00ff */
[----:B------:R-:W-:Y:S01]  /*2a00*/  USEL UR12, UR54, UR4, !UP2 ;  /* 0x00000004360c7287 */ /* 0x000fe2000d000000 */
[----:B------:R-:W-:Y:S02]  /*2a10*/  UMOV UR8, UR9 ;  /* 0x0000000900087c82 */ /* 0x000fe40008000000 */
[----:B------:R-:W-:Y:S01]  /*2a20*/  UMOV UR4, UR11 ;  /* 0x0000000b00047c82 */ /* 0x000fe20008000000 */
[----:B------:R-:W-:Y:S01]  /*2a30*/  UIMAD.WIDE.U32 UR10, UR12, UR14, URZ ;  /* 0x0000000e0c0a72a5 */ /* 0x000fe2000f8e00ff */
[----:B------:R-:W-:Y:S01]  /*2a40*/  UMOV UR6, UR7 ;  /* 0x0000000700067c82 */ /* 0x000fe20008000000 */
[----:B------:R-:W-:Y:S02]  /*2a50*/  USHF.R.U32.HI UR4, URZ, UR20, UR4 ;  /* 0x00000014ff047299 */ /* 0x000fe40008011604 */
[----:B------:R-:W-:-:S02]  /*2a60*/  @UP3 USHF.R.U32.HI UR5, URZ, UR15, UR6 ;  /* 0x0000000fff053299 */ /* 0x000fc40008011606 */
[----:B------:R-:W-:Y:S01]  /*2a70*/  USHF.R.U32.HI UR17, URZ, UR17, UR8 ;  /* 0x00000011ff117299 */ /* 0x000fe20008011608 */
[----:B------:R-:W-:Y:S01]  /*2a80*/  UMOV UR6, UR11 ;  /* 0x0000000b00067c82 */ /* 0x000fe20008000000 */
[----:B------:R-:W-:Y:S02]  /*2a90*/  USEL UR4, UR48, UR4, !UP0 ;  /* 0x0000000430047287 */ /* 0x000fe4000c000000 */
[----:B------:R-:W-:Y:S02]  /*2aa0*/  @UP3 USHF.R.U32.HI UR12, URZ, UR15, UR6 ;  /* 0x0000000fff0c3299 */ /* 0x000fe40008011606 */
[----:B------:R-:W-:Y:S02]  /*2ab0*/  UIMAD UR6, UR39, UR5, URZ ;  /* 0x00000005270672a4 */ /* 0x000fe4000f8e02ff */
[----:B------:R-:W-:Y:S02]  /*2ac0*/  USEL UR5, UR50, UR17, !UP2 ;  /* 0x0000001132057287 */ /* 0x000fe4000d000000 */
[----:B------:R-:W-:-:S02]  /*2ad0*/  UIMAD UR8, UR39, UR12, URZ ;  /* 0x0000000c270872a4 */ /* 0x000fc4000f8e02ff */
[----:B------:R-:W-:Y:S02]  /*2ae0*/  UISETP.GE.AND UP0, UPT, UR4, UR6, UPT ;  /* 0x000000060400728c */ /* 0x000fe4000bf06270 */
[----:B------:R-:W-:Y:S02]  /*2af0*/  UIMAD.WIDE.U32 UR6, UR4, UR14, URZ ;  /* 0x0000000e040672a5 */ /* 0x000fe4000f8e00ff */
[----:B------:R-:W-:Y:S02]  /*2b00*/  UISETP.GE.OR UP0, UPT, UR5, UR8, UP0 ;  /* 0x000000080500728c */ /* 0x000fe40008706670 */
[----:B------:R-:W-:Y:S02]  /*2b10*/  UIMAD.WIDE.U32 UR8, UR5, UR14, URZ ;  /* 0x0000000e050872a5 */ /* 0x000fe4000f8e00ff */
[----:B------:R-:W-:Y:S01]  /*2b20*/  UIADD3 UR10, UPT, UPT, -UR4, URZ, URZ ;  /* 0x000000ff040a7290 */ /* 0x000fe2000fffe1ff */
[----:B------:R-:W-:Y:S02]  /*2b30*/  UMOV UR6, UR7 ;  /* 0x0000000700067c82 */ /* 0x000fe40008000000 */
[----:B------:R-:W-:-:S02]  /*2b40*/  USHF.R.U32.HI UR6, URZ, UR15, UR6 ;  /* 0x0000000fff067299 */ /* 0x000fc40008011606 */
[----:B------:R-:W-:Y:S02]  /*2b50*/  UIMAD UR10, UR18, UR10, UR48 ;  /* 0x0000000a120a72a4 */ /* 0x000fe4000f8e0230 */
[----:B------:R-:W-:Y:S01]  /*2b60*/  USEL UR6, UR4, UR6, !UP3 ;  /* 0x0000000604067287 */ /* 0x000fe2000d800000 */
[----:B------:R-:W-:Y:S01]  /*2b70*/  @!UP0 UMOV UR7, UR9 ;  /* 0x0000000900078c82 */ /* 0x000fe20008000000 */
[----:B------:R-:W-:Y:S02]  /*2b80*/  UIADD3 UR9, UPT, UPT, -UR5, URZ, URZ ;  /* 0x000000ff05097290 */ /* 0x000fe4000fffe1ff */
[----:B------:R-:W-:Y:S02]  /*2b90*/  @!UP0 USHF.R.U32.HI UR7, URZ, UR15, UR7 ;  /* 0x0000000fff078299 */ /* 0x000fe40008011607 */
[----:B------:R-:W-:Y:S02]  /*2ba0*/  UIADD3 UR8, UPT, UPT, -UR6, URZ, URZ ;  /* 0x000000ff06087290 */ /* 0x000fe4000fffe1ff */
[----:B------:R-:W-:-:S02]  /*2bb0*/  @!UP0 USEL UR7, UR5, UR7, !UP3 ;  /* 0x0000000705078287 */ /* 0x000fc4000d800000 */
[----:B------:R-:W-:Y:S02]  /*2bc0*/  UIMAD UR8, UR39, UR8, UR4 ;  /* 0x00000008270872a4 */ /* 0x000fe4000f8e0204 */
[----:B------:R-:W-:Y:S02]  /*2bd0*/  @!UP0 UIADD3 UR6, UPT, UPT, UR6, -UR7, URZ ;  /* 0x8000000706068290 */ /* 0x000fe4000fffe0ff */
[----:B------:R-:W-:Y:S02]  /*2be0*/  @!UP0 UIMAD UR7, UR8, UR12, UR7 ;  /* 0x0000000c080782a4 */ /* 0x000fe4000f8e0207 */
[----:B------:R-:W-:Y:S02]  /*2bf0*/  @!UP0 UIMAD UR4, UR39, UR6, UR5 ;  /* 0x00000006270482a4 */ /* 0x000fe4000f8e0205 */
[----:B------:R-:W-:Y:S02]  /*2c00*/  UIMAD UR6, UR13, UR9, UR50 ;  /* 0x000000090d0672a4 */ /* 0x000fe4000f8e0232 */
[----:B------:R-:W-:Y:S01]  /*2c10*/  UIMAD UR48, UR4, UR18, UR10 ;  /* 0x00000012043072a4 */ /* 0x000fe2000f8e020a */
[----:B------:R-:W-:-:S02]  /*2c20*/  @!UP0 UMOV UR5, UR7 ;  /* 0x0000000700058c82 */ /* 0x000fc40008000000 */
[----:B------:R-:W-:-:S12]  /*2c30*/  UIMAD UR50, UR5, UR13, UR6 ;  /* 0x0000000d053272a4 */ /* 0x000fd8000f8e0206 */
.L_x_38:
[----:B------:R-:W1:Y:S02]  /*2c40*/  LDCU UR4, c[0x0][0xc30] ;  /* 0x00018600ff0477ac */ /* 0x000e640008000800 */
[----:B-1----:R-:W-:-:S09]  /*2c50*/  UISETP.NE.AND UP0, UPT, UR4, 0x1, UPT ;  /* 0x000000010400788c */ /* 0x002fd2000bf05270 */
[----:B------:R-:W-:Y:S05]  /*2c60*/  BRA.U UP0, `(.L_x_39) ;  /* 0x0000000100447547 */ /* 0x000fea000b800000 */
[----:B------:R-:W1:Y:S01]  /*2c70*/  LDCU.128 UR8, c[0x0][0xc10] ;  /* 0x00018200ff0877ac */ /* 0x000e620008000c00 */
[----:B------:R-:W2:Y:S01]  /*2c80*/  LDCU UR12, c[0x0][0xc0c] ;  /* 0x00018180ff0c77ac */ /* 0x000ea20008000800 */
[----:B------:R-:W3:Y:S01]  /*2c90*/  LDCU UR13, c[0x0][0xc20] ;  /* 0x00018400ff0d77ac */ /* 0x000ee20008000800 */
[----:B-1----:R-:W-:Y:S02]  /*2ca0*/  UIMAD.WIDE.U32 UR6, UR50, UR8, URZ ;  /* 0x00000008320672a5 */ /* 0x002fe4000f8e00ff */
[----:B------:R-:W-:Y:S02]  /*2cb0*/  UIMAD.WIDE.U32 UR4, UR48, UR11, URZ ;  /* 0x0000000b300472a5 */ /* 0x000fe4000f8e00ff */
[----:B--2---:R-:W-:Y:S02]  /*2cc0*/  UISETP.NE.AND UP2, UPT, UR12, 0x1, UPT ;  /* 0x000000010c00788c */ /* 0x004fe4000bf45270 */
[----:B------:R-:W-:Y:S01]  /*2cd0*/  UISETP.NE.AND UP0, UPT, UR10, 0x1, UPT ;  /* 0x000000010a00788c */ /* 0x000fe2000bf05270 */
[----:B------:R-:W-:-:S02]  /*2ce0*/  UMOV UR6, UR7 ;  /* 0x0000000700067c82 */ /* 0x000fc40008000000 */
[----:B------:R-:W-:Y:S01]  /*2cf0*/  UMOV UR4, UR5 ;  /* 0x0000000500047c82 */ /* 0x000fe20008000000 */
[----:B------:R-:W-:Y:S02]  /*2d00*/  USHF.R.U32.HI UR6, URZ, UR9, UR6 ;  /* 0x00000009ff067299 */ /* 0x000fe40008011606 */
[----:B---3--:R-:W-:Y:S02]  /*2d10*/  USHF.R.U32.HI UR4, URZ, UR13, UR4 ;  /* 0x0000000dff047299 */ /* 0x008fe40008011604 */
[----:B------:R-:W-:Y:S02]  /*2d20*/  USEL UR5, UR50, UR6, !UP2 ;  /* 0x0000000632057287 */ /* 0x000fe4000d000000 */
[----:B------:R-:W-:-:S04]  /*2d30*/  USEL UR4, UR48, UR4, !UP0 ;  /* 0x0000000430047287 */ /* 0x000fc8000c000000 */
[----:B------:R-:W-:Y:S02]  /*2d40*/  UIADD3 UR6, UPT, UPT, UR5, -UR4, URZ ;  /* 0x8000000405067290 */ /* 0x000fe4000fffe0ff */
[----:B------:R-:W-:Y:S02]  /*2d50*/  UIADD3 UR4, UPT, UPT, -UR5, UR4, URZ ;  /* 0x0000000405047290 */ /* 0x000fe4000fffe1ff */
[----:B------:R-:W-:Y:S02]  /*2d60*/  UIMAD UR48, UR6, UR10, UR48 ;  /* 0x0000000a063072a4 */ /* 0x000fe4000f8e0230 */
[----:B------:R-:W-:-:S12]  /*2d70*/  UIMAD UR50, UR4, UR12, UR50 ;  /* 0x0000000c043272a4 */ /* 0x000fd8000f8e0232 */
.L_x_39:
[----:B------:R-:W-:Y:S01]  /*2d80*/  R2UR UR5, R93 ;  /* 0x000000005d0572ca */ /* 0x000fe200000e0000 */
[----:B------:R-:W-:Y:S01]  /*2d90*/  UMOV UR36, UR42 ;  /* 0x0000002a00247c82 */ /* 0x000fe20008000000 */
[----:B------:R-:W-:Y:S02]  /*2da0*/  R2UR UR4, R92 ;  /* 0x000000005c0472ca */ /* 0x000fe400000e0000 */
[----:B------:R-:W-:Y:S02]  /*2db0*/  PLOP3.LUT P1, PT, PT, PT, PT, 0x80, 0x8 ;  /* 0x000000000008781c */ /* 0x000fe40003f2f070 */
[----:B------:R-:W-:-:S07]  /*2dc0*/  LOP3.LUT R2, R2, 0x1, RZ, 0x3c, !PT ;  /* 0x0000000102027812 */ /* 0x000fce00078e3cff */
[----:B------:R-:W-:Y:S02]  /*2dd0*/  UIADD3 UR53, UPT, UPT, UR50, UR5, URZ ;  /* 0x0000000532357290 */ /* 0x000fe4000fffe0ff */
[----:B------:R-:W-:Y:S01]  /*2de0*/  UIADD3 UR23, UPT, UPT, UR48, UR4, URZ ;  /* 0x0000000430177290 */ /* 0x000fe2000fffe0ff */
[----:B------:R-:W-:Y:S11]  /*2df0*/  BRA.U UP1, `(.L_x_40) ;  /* 0xffffffe901a47547 */ /* 0x000ff6000b83ffff */
[----:B------:R-:W-:Y:S01]  /*2e00*/  UIADD3 UR30, UPT, UPT, UR30, 0x50, URZ ;  /* 0x000000501e1e7890 */ /* 0x000fe2000fffe0ff */
[----:B------:R-:W-:-:S03]  /*2e10*/  MOV R3, UR27 ;  /* 0x0000001b00037c02 */ /* 0x000fc60008000f00 */
[----:B------:R-:W-:Y:S01]  /*2e20*/  ULEA UR4, UR31, UR30, 0x3 ;  /* 0x0000001e1f047291 */ /* 0x000fe2000f8e18ff */
[----:B------:R-:W-:-:S08]  /*2e30*/  SHF.L.U32 R3, R3, 0x1f, RZ ;  /* 0x0000001f03037819 */ /* 0x000fd000000006ff */
[----:B------:R-:W1:Y:S02]  /*2e40*/  SYNCS.PHASECHK.TRANS64.TRYWAIT P0, [UR4], R3 ;  /* 0x00000003ff0075a7 */ /* 0x000e640008001104 */
[----:B-1----:R-:W-:Y:S05]  /*2e50*/  @!P0 BRA `(.L_x_41) ;  /* 0x0000005c00d88947 */ /* 0x002fea0003800000 */
.L_x_138:
[----:B------:R-:W-:-:S04]  /*2e60*/  UIADD3 UR4, UPT, UPT, UR31, 0x1, URZ ;  /* 0x000000011f047890 */ /* 0x000fc8000fffe0ff */
[----:B------:R-:W-:-:S04]  /*2e70*/  UISETP.NE.AND UP0, UPT, UR4, 0xa, UPT ;  /* 0x0000000a0400788c */ /* 0x000fc8000bf05270 */
[----:B------:R-:W-:Y:S02]  /*2e80*/  USEL UR5, URZ, 0x1, UP0 ;  /* 0x00000001ff057887 */ /* 0x000fe40008000000 */
[----:B------:R-:W-:Y:S02]  /*2e90*/  USEL UR4, UR4, URZ, UP0 ;  /* 0x000000ff04047287 */ /* 0x000fe40008000000 */
[----:B------:R-:W-:Y:S02]  /*2ea0*/  ULOP3.LUT UR6, UR27, UR5, URZ, 0x3c, !UPT ;  /* 0x000000051b067292 */ /* 0x000fe4000f8e3cff */
[----:B------:R-:W-:-:S04]  /*2eb0*/  ULEA UR5, UR4, UR30, 0x3 ;  /* 0x0000001e04057291 */ /* 0x000fc8000f8e18ff */
[----:B-1----:R-:W-:-:S04]  /*2ec0*/  MOV R3, UR6 ;  /* 0x0000000600037c02 */ /* 0x002fc80008000f00 */
[----:B------:R-:W-:-:S04]  /*2ed0*/  SHF.L.U32 R3, R3, 0x1f, RZ ;  /* 0x0000001f03037819 */ /* 0x000fc800000006ff */
[----:B------:R-:W1:Y:S02]  /*2ee0*/  SYNCS.PHASECHK.TRANS64.TRYWAIT P0, [UR5], R3 ;  /* 0x00000003ff0075a7 */ /* 0x000e640008001105 */
[----:B-1----:R-:W-:Y:S05]  /*2ef0*/  @!P0 BRA `(.L_x_42) ;  /* 0x0000005c00c88947 */ /* 0x002fea0003800000 */
.L_x_140:
        /* <DEDUP_REMOVED lines=10> */
.L_x_142:
        /* <DEDUP_REMOVED lines=10> */
.L_x_144:
        /* <DEDUP_REMOVED lines=10> */
.L_x_146:
        /* <DEDUP_REMOVED lines=10> */
.L_x_148:
        /* <DEDUP_REMOVED lines=10> */
.L_x_150:
        /* <DEDUP_REMOVED lines=10> */
.L_x_152:
        /* <DEDUP_REMOVED lines=10> */
.L_x_154:
[----:B------:R-:W-:-:S04]  /*3360*/  UIADD3 UR4, UPT, UPT, UR4, 0x1, URZ ;  /* 0x0000000104047890 */ /* 0x000fc8000fffe0ff */
[----:B------:R-:W-:-:S04]  /*3370*/  UISETP.NE.AND UP0, UPT, UR4, 0xa, UPT ;  /* 0x0000000a0400788c */ /* 0x000fc8000bf05270 */
[----:B------:R-:W-:Y:S02]  /*3380*/  USEL UR5, URZ, 0x1, UP0 ;  /* 0x00000001ff057887 */ /* 0x000fe40008000000 */
[----:B------:R-:W-:Y:S02]  /*3390*/  USEL UR4, UR4, URZ, UP0 ;  /* 0x000000ff04047287 */ /* 0x000fe40008000000 */
[----:B------:R-:W-:Y:S02]  /*33a0*/  ULOP3.LUT UR5, UR6, UR5, URZ, 0x3c, !UPT ;  /* 0x0000000506057292 */ /* 0x000fe4000f8e3cff */
[----:B------:R-:W-:-:S04]  /*33b0*/  ULEA UR4, UR4, UR30, 0x3 ;  /* 0x0000001e04047291 */ /* 0x000fc8000f8e18ff */
[----:B------:R-:W-:Y:S02]  /*33c0*/  IMAD.U32 R2, RZ, RZ, UR5 ;  /* 0x00000005ff027e24 */ /* 0x000fe4000f8e00ff */
[----:B-1----:R-:W-:-:S03]  /*33d0*/  MOV R0, UR4 ;  /* 0x0000000400007c02 */ /* 0x002fc60008000f00 */
[----:B------:R-:W-:-:S07]  /*33e0*/  SHF.L.U32 R3, R2, 0x1f, RZ ;  /* 0x0000001f02037819 */ /* 0x000fce00000006ff */
.L_x_50:
[----:B-1----:R1:W2:Y:S02]  /*33f0*/  SYNCS.PHASECHK.TRANS64.TRYWAIT P0, [R0+URZ], R3 ;  /* 0x00000003000075a7 */ /* 0x0022a400080011ff */
[----:B--2---:R-:W-:Y:S05]  /*3400*/  @!P0 NANOSLEEP.SYNCS 0x989680 ;  /* 0x009896800000895d */ /* 0x004fea0003900000 */
[----:B------:R-:W2:Y:S02]  /*3410*/  @!P0 SYNCS.PHASECHK.TRANS64 P0, [R0+URZ], R3 ;  /* 0x00000003000085a7 */ /* 0x000ea400080010ff */
[----:B--2---:R-:W-:Y:S05]  /*3420*/  @P0 EXIT ;  /* 0x000000000000094d */ /* 0x004fea0003800000 */
[----:B------:R-:W-:Y:S05]  /*3430*/  BRA `(.L_x_50) ;  /* 0xfffffffc00ec7947 */ /* 0x000fea000383ffff */
.L_x_22:
[----:B------:R-:W2:Y:S02]  /*3440*/  S2UR UR4, SR_CgaCtaId ;  /* 0x00000000000479c3 */ /* 0x000ea40000008800 */
[----:B--2---:R-:W-:-:S04]  /*3450*/  UISETP.NE.AND UP0, UPT, UR4, URZ, UPT ;  /* 0x000000ff0400728c */ /* 0x004fc8000bf05270 */
[----:B------:R-:W-:-:S09]  /*3460*/  UISETP.NE.OR UP0, UPT, UR18, 0x1, UP0 ;  /* 0x000000011200788c */ /* 0x000fd20008705670 */
[----:B------:R-:W-:Y:S05]  /*3470*/  BRA.U UP0, `(.L_x_51) ;  /* 0x0000000100b47547 */ /* 0x000fea000b800000 */
[----:B------:R-:W2:Y:S01]  /*3480*/  S2UR UR5, SR_CgaCtaId ;  /* 0x00000000000579c3 */ /* 0x000ea20000008800 */
[----:B------:R-:W-:Y:S01]  /*3490*/  UMOV UR4, 0x400 ;  /* 0x0000040000047882 */ /* 0x000fe20000000000 */
[----:B------:R-:W-:Y:S01]  /*34a0*/  HFMA2 R2, -RZ, RZ, 0, 5.9604644775390625e-08 ;  /* 0x00000001ff027431 */ /* 0x000fe200000001ff */
[----:B------:R-:W-:Y:S01]  /*34b0*/  ISETP.GE.U32.AND P0, PT, R3, 0x2, PT ;  /* 0x000000020300780c */ /* 0x000fe20003f06070 */
[----:B------:R-:W-:Y:S01]  /*34c0*/  IMAD.MOV.U32 R8, RZ, RZ, RZ ;  /* 0x000000ffff087224 */ /* 0x000fe200078e00ff */
[----:B--2---:R-:W-:-:S04]  /*34d0*/  ULEA UR4, UR5, UR4, 0x18 ;  /* 0x0000000405047291 */ /* 0x004fc8000f8ec0ff */
[----:B------:R-:W-:Y:S02]  /*34e0*/  UIADD3 UR5, UPT, UPT, UR4, 0xe8, URZ ;  /* 0x000000e804057890 */ /* 0x000fe4000fffe0ff */
[----:B------:R-:W-:Y:S02]  /*34f0*/  UIADD3 UR8, UPT, UPT, UR4, 0xe0, URZ ;  /* 0x000000e004087890 */ /* 0x000fe4000fffe0ff */
[----:B------:R-:W-:-:S12]  /*3500*/  UPRMT UR5, URZ, 0x654, UR5 ;  /* 0x00000654ff057896 */ /* 0x000fd80008000005 */
.L_x_54:
[----:B------:R-:W-:Y:S01]  /*3510*/  SHF.L.U32 R7, R2, 0x1f, RZ ;  /* 0x0000001f02077819 */ /* 0x000fe200000006ff */
[----:B------:R-:W-:Y:S02]  /*3520*/  IMAD.U32 R4, RZ, RZ, UR8 ;  /* 0x00000008ff047e24 */ /* 0x000fe4000f8e00ff */
[----:B------:R-:W-:Y:S01]  /*3530*/  @!P0 IMAD.MOV.U32 R5, RZ, RZ, 0x10 ;  /* 0x00000010ff058424 */ /* 0x000fe200078e00ff */
[----:B------:R-:W2:Y:S02]  /*3540*/  SYNCS.PHASECHK.TRANS64.TRYWAIT P1, [UR4+0xe8], R7 ;  /* 0x0000e807ff0075a7 */ /* 0x000ea40008021104 */
[----:B------:R-:W-:-:S04]  /*3550*/  PRMT R9, R3, 0x654, R4 ;  /* 0x0000065403097816 */ /* 0x000fc80000000004 */
[----:B------:R-:W-:Y:S01]  /*3560*/  SEL R0, R9, R0, !P0 ;  /* 0x0000000009007207 */ /* 0x000fe20004000000 */
[----:B--2---:R-:W-:Y:S06]  /*3570*/  @!P1 BRA `(.L_x_52) ;  /* 0x0000005800e89947 */ /* 0x004fec0003800000 */
.L_x_156:
[----:B------:R-:W-:Y:S01]  /*3580*/  UIADD3 UR6, UPT, UPT, UR4, 0x120, URZ ;  /* 0x0000012004067890 */ /* 0x000fe2000fffe0ff */
[----:B------:R3:W-:Y:S01]  /*3590*/  @!P0 SYNCS.ARRIVE.TRANS64.RED RZ, [R0+URZ], R5 ;  /* 0x0000000500ff89a7 */ /* 0x0007e200080004ff */
[----:B------:R-:W-:Y:S01]  /*35a0*/  UIADD3 UR7, UPT, UPT, UR4, 0xe0, URZ ;  /* 0x000000e004077890 */ /* 0x000fe2000fffe0ff */
[----:B------:R-:W-:-:S08]  /*35b0*/  LOP3.LUT R2, R2, 0x1, RZ, 0x3c, !PT ;  /* 0x0000000102027812 */ /* 0x000fd000078e3cff */
[----:B------:R-:W-:Y:S06]  /*35c0*/  UGETNEXTWORKID.BROADCAST [UR6], [UR7] ;  /* 0x00000000060073ca */ /* 0x000fec0008000100 */
[----:B---3--:R-:W-:-:S04]  /*35d0*/  SHF.L.U32 R5, R8, 0x1f, RZ ;  /* 0x0000001f08057819 */ /* 0x008fc800000006ff */
[----:B------:R-:W3:Y:S02]  /*35e0*/  SYNCS.PHASECHK.TRANS64.TRYWAIT P1, [UR4+0xe0], R5 ;  /* 0x0000e005ff0075a7 */ /* 0x000ee40008021104 */
[----:B---3--:R-:W-:Y:S05]  /*35f0*/  @!P1 BRA `(.L_x_53) ;  /* 0x0000005800e09947 */ /* 0x008fea0003800000 */
.L_x_158:
[----:B--2---:R-:W2:Y:S01]  /*3600*/  LDS.128 R4, [UR4+0x120] ;  /* 0x00012004ff047984 */ /* 0x004ea20008000c00 */
[----:B------:R-:W-:Y:S01]  /*3610*/  LOP3.LUT R8, R8, 0x1, RZ, 0x3c, !PT ;  /* 0x0000000108087812 */ /* 0x000fe200078e3cff */
[----:B------:R-:W-:Y:S01]  /*3620*/  @!PT LDS RZ, [RZ] ;  /* 0x00000000fffff984 */ /* 0x000fe20000000800 */
[----:B------:R-:W-:Y:S01]  /*3630*/  @!PT LDS RZ, [RZ] ;  /* 0x00000000fffff984 */ /* 0x000fe20000000800 */
[----:B------:R-:W-:Y:S01]  /*3640*/  @!PT LDS RZ, [RZ] ;  /* 0x00000000fffff984 */ /* 0x000fe20000000800 */
[----:B------:R-:W-:Y:S01]  /*3650*/  @!PT LDS RZ, [RZ] ;  /* 0x00000000fffff984 */ /* 0x000fe20000000800 */
[----:B------:R3:W-:Y:S06]  /*3660*/  MEMBAR.ALL.CTA ;  /* 0x0000000000007992 */ /* 0x0007ec0000008000 */
[----:B---3--:R-:W3:Y:S02]  /*3670*/  FENCE.VIEW.ASYNC.S ;  /* 0x00000000000073c6 */ /* 0x008ee40000000000 */
[----:B---3--:R-:W-:Y:S01]  /*3680*/  SYNCS.ARRIVE.TRANS64.RED.A1T0 RZ, [UR5], RZ ;  /* 0x000000ffffff79a7 */ /* 0x008fe20008100405 */
[----:B--2---:R-:W-:-:S13]  /*3690*/  LOP3.LUT P1, RZ, R6, 0x1, RZ, 0xc0, !PT ;  /* 0x0000000106ff7812 */ /* 0x004fda000782c0ff */
[----:B------:R-:W-:Y:S05]  /*36a0*/  @P1 BRA `(.L_x_54) ;  /* 0xfffffffc00981947 */ /* 0x000fea000383ffff */
[----:B------:R-:W-:-:S04]  /*36b0*/  SHF.L.U32 R0, R2, 0x1f, RZ ;  /* 0x0000001f02007819 */ /* 0x000fc800000006ff */
[----:B------:R-:W2:Y:S02]  /*36c0*/  SYNCS.PHASECHK.TRANS64 P0, [UR4+0xe8], R0 ;  /* 0x0000e800ff0075a7 */ /* 0x000ea40008001004 */
[----:B-12---:R-:W-:Y:S05]  /*36d0*/  @P0 EXIT ;  /* 0x000000000000094d */ /* 0x006fea0003800000 */
[----:B------:R-:W-:-:S07]  /*36e0*/  MOV R0, UR4 ;  /* 0x0000000400007c02 */ /* 0x000fce0008000f00 */
.L_x_55:
[----:B-1----:R-:W-:-:S04]  /*36f0*/  SHF.L.U32 R3, R2, 0x1f, RZ ;  /* 0x0000001f02037819 */ /* 0x002fc800000006ff */
[----:B------:R1:W2:Y:S03]  /*3700*/  SYNCS.PHASECHK.TRANS64.TRYWAIT P0, [R0+URZ+0xe8], R3 ;  /* 0x0000e803000075a7 */ /* 0x0002a600080011ff */
[----:B--2---:R-:W-:Y:S05]  /*3710*/  @!P0 NANOSLEEP.SYNCS 0x989680 ;  /* 0x009896800000895d */ /* 0x004fea0003900000 */
[----:B------:R-:W2:Y:S02]  /*3720*/  @!P0 SYNCS.PHASECHK.TRANS64 P0, [R0+URZ+0xe8], R3 ;  /* 0x0000e803000085a7 */ /* 0x000ea400080010ff */
[----:B--2---:R-:W-:Y:S05]  /*3730*/  @P0 EXIT ;  /* 0x000000000000094d */ /* 0x004fea0003800000 */
[----:B------:R-:W-:Y:S05]  /*3740*/  BRA `(.L_x_55) ;  /* 0xfffffffc00e87947 */ /* 0x000fea000383ffff */
.L_x_51:
[----:B------:R-:W-:Y:S05]  /*3750*/  BRA.U UP4, `(.L_x_56) ;  /* 0x0000001104a87547 */ /* 0x000fea000b800000 */
[----:B------:R-:W2:Y:S01]  /*3760*/  S2UR UR4, SR_CgaCtaId ;  /* 0x00000000000479c3 */ /* 0x000ea20000008800 */
[----:B------:R-:W-:Y:S01]  /*3770*/  UMOV UR5, 0x40 ;  /* 0x0000004000057882 */ /* 0x000fe20000000000 */
[----:B------:R-:W-:Y:S01]  /*3780*/  NOP ;  /* 0x0000000000007918 */ /* 0x000fe20000000000 */
[----:B------:R-:W-:Y:S01]  /*3790*/  UMOV UR6, 0x400 ;  /* 0x0000040000067882 */ /* 0x000fe20000000000 */
[----:B--2---:R-:W-:Y:S02]  /*37a0*/  ULEA UR5, UR4, UR5, 0x18 ;  /* 0x0000000504057291 */ /* 0x004fe4000f8ec0ff */
[----:B------:R-:W-:-:S07]  /*37b0*/  ULEA UR6, UR4, UR6, 0x18 ;  /* 0x0000000604067291 */ /* 0x000fce000f8ec0ff */
[----:B------:R-:W2:Y:S02]  /*37c0*/  LDS.U8 R3, [UR5+0x1c] ;  /* 0x00001c05ff037984 */ /* 0x000ea40008000000 */
[----:B--2---:R-:W-:-:S13]  /*37d0*/  ISETP.NE.AND P0, PT, R3, RZ, PT ;  /* 0x000000ff0300720c */ /* 0x004fda0003f05270 */
[----:B------:R-:W-:Y:S05]  /*37e0*/  @P0 BRA `(.L_x_57) ;  /* 0x0000000400080947 */ /* 0x000fea0003800000 */
[----:B------:R-:W-:Y:S02]  /*37f0*/  UISETP.NE.U32.AND UP1, UPT, UR40, 0x1, UPT ;  /* 0x000000012800788c */ /* 0x000fe4000bf25070 */
[----:B------:R-:W-:-:S07]  /*3800*/  UIADD3 UR7, UPT, UPT, UR5, 0x8, URZ ;  /* 0x0000000805077890 */ /* 0x000fce000fffe0ff */
[----:B------:R-:W-:Y:S05]  /*3810*/  BRA.U !UP1, `(.L_x_58) ;  /* 0x00000001099c7547 */ /* 0x000fea000b800000 */
[----:B------:R-:W-:Y:S01]  /*3820*/  ELECT P0, URZ, PT ;  /* 0x0000000000ff782f */ /* 0x000fe20003800000 */
[----:B------:R-:W-:-:S12]  /*3830*/  BSSY B0, `(.L_x_58) ;  /* 0x0000025000007945 */ /* 0x000fd80003800000 */
[----:B------:R-:W-:Y:S05]  /*3840*/  @!P0 BRA `(.L_x_59) ;  /* 0x00000000008c8947 */ /* 0x000fea0003800000 */
[----:B------:R-:W-:-:S05]  /*3850*/  UMOV UR4, 0x10 ;  /* 0x0000001000047882 */ /* 0x000fca0000000000 */
[----:B------:R-:W-:Y:S04]  /*3860*/  DEPBAR.LE SB2, 0x36 ;  /* 0x0000ad800000791a */ /* 0x000fe80000000000 */
[----:B------:R-:W2:Y:S02]  /*3870*/  UTCATOMSWS.2CTA.FIND_AND_SET.ALIGN UP0, UR4, UR4 ;  /* 0x00000004000475e3 */ /* 0x000ea40008200800 */
[----:B--2---:R-:W-:Y:S01]  /*3880*/  MOV R10, UR4 ;  /* 0x00000004000a7c02 */ /* 0x004fe20008000f00 */
[----:B------:R-:W-:Y:S06]  /*3890*/  BRA.U UP0, `(.L_x_60) ;  /* 0x0000000100187547 */ /* 0x000fec000b800000 */
.L_x_61:
[----:B------:R-:W-:Y:S05]  /*38a0*/  NANOSLEEP 0x64 ;  /* 0x000000640000795d */ /* 0x000fea0003800000 */
[----:B------:R-:W-:-:S05]  /*38b0*/  UMOV UR4, 0x10 ;  /* 0x0000001000047882 */ /* 0x000fca0000000000 */
[----:B------:R-:W-:Y:S04]  /*38c0*/  DEPBAR.LE SB2, 0x36 ;  /* 0x0000ad800000791a */ /* 0x000fe80000000000 */
[----:B------:R-:W2:Y:S02]  /*38d0*/  UTCATOMSWS.2CTA.FIND_AND_SET.ALIGN UP0, UR4, UR4 ;  /* 0x00000004000475e3 */ /* 0x000ea40008200800 */
[----:B--2---:R-:W-:Y:S01]  /*38e0*/  MOV R10, UR4 ;  /* 0x00000004000a7c02 */ /* 0x004fe20008000f00 */
[----:B------:R-:W-:Y:S05]  /*38f0*/  BRA.U !UP0, `(.L_x_61) ;  /* 0xfffffffd08e87547 */ /* 0x000fea000b83ffff */
.L_x_60:
[----:B------:R-:W2:Y:S01]  /*3900*/  LDS R6, [UR5+0x10] ;  /* 0x00001005ff067984 */ /* 0x000ea20008000800 */
[----:B------:R-:W-:Y:S01]  /*3910*/  IMAD.U32 R3, RZ, RZ, UR6 ;  /* 0x00000006ff037e24 */ /* 0x000fe2000f8e00ff */
[----:B------:R-:W-:-:S03]  /*3920*/  MOV R4, UR37 ;  /* 0x0000002500047c02 */ /* 0x000fc60008000f00 */
[----:B------:R-:W-:Y:S01]  /*3930*/  VIADD R3, R3, 0x130 ;  /* 0x0000013003037836 */ /* 0x000fe20000000000 */
[----:B--2---:R-:W-:-:S04]  /*3940*/  SHF.L.U32 R6, R6, 0x1f, RZ ;  /* 0x0000001f06067819 */ /* 0x004fc800000006ff */
[----:B------:R-:W2:Y:S02]  /*3950*/  SYNCS.PHASECHK.TRANS64.TRYWAIT P0, [UR5+0x8], R6 ;  /* 0x00000806ff0075a7 */ /* 0x000ea40008001105 */
[----:B--2---:R-:W-:Y:S05]  /*3960*/  @P0 BRA `(.L_x_62) ;  /* 0x0000000000080947 */ /* 0x004fea0003800000 */
[----:B------:R-:W2:Y:S02]  /*3970*/  SYNCS.PHASECHK.TRANS64.TRYWAIT P0, [UR5+0x8], R6 ;  /* 0x00000806ff0075a7 */ /* 0x000ea40008001105 */
[----:B--2---:R-:W-:Y:S05]  /*3980*/  @!P0 BRA `(.L_x_63) ;  /* 0x0000005800148947 */ /* 0x004fea0003800000 */
.L_x_62:
[----:B------:R-:W-:Y:S01]  /*3990*/  PRMT R4, R4, 0x654, R3 ;  /* 0x0000065404047816 */ /* 0x000fe20000000003 */
[----:B------:R-:W-:Y:S01]  /*39a0*/  HFMA2 R3, -RZ, RZ, 0, 5.9604644775390625e-08 ;  /* 0x00000001ff037431 */ /* 0x000fe200000001ff */
[----:B------:R-:W-:Y:S01]  /*39b0*/  UPRMT UR4, UR37, 0x654, UR7 ;  /* 0x0000065425047896 */ /* 0x000fe20008000007 */
[----:B------:R-:W-:Y:S02]  /*39c0*/  IMAD.MOV.U32 R7, RZ, RZ, 0xffff ;  /* 0x0000ffffff077424 */ /* 0x000fe400078e00ff */
[----:B--2---:R-:W-:Y:S02]  /*39d0*/  IMAD.MOV.U32 R6, RZ, RZ, 0x4 ;  /* 0x00000004ff067424 */ /* 0x004fe400078e00ff */
[----:B------:R-:W-:Y:S01]  /*39e0*/  IMAD.SHL.U32 R9, R10, 0x20, RZ ;  /* 0x000000200a097824 */ /* 0x000fe200078e00ff */
[----:B------:R-:W-:Y:S02]  /*39f0*/  MOV R5, UR4 ;  /* 0x0000000400057c02 */ /* 0x000fe40008000f00 */
[-C--:B------:R-:W-:Y:S01]  /*3a00*/  SHF.L.U32 R8, R7, R10.reuse, RZ ;  /* 0x0000000a07087219 */ /* 0x080fe200000006ff */
[----:B------:R2:W-:Y:S01]  /*3a10*/  SYNCS.ARRIVE.TRANS64.RED RZ, [UR4], R6 ;  /* 0x00000006ffff79a7 */ /* 0x0005e20008000404 */
[----:B------:R-:W-:Y:S01]  /*3a20*/  SHF.L.U32 R7, R3, R10, RZ ;  /* 0x0000000a03077219 */ /* 0x000fe200000006ff */
[----:B------:R2:W-:Y:S04]  /*3a30*/  STS [UR6+0x130], R9 ;  /* 0x00013009ff007988 */ /* 0x0005e80008000806 */
[----:B------:R2:W-:Y:S04]  /*3a40*/  STAS [R4.64], R10 ;  /* 0x0000000a04007dbd */ /* 0x0005e8000c0008ff */
[----:B------:R2:W-:Y:S04]  /*3a50*/  ATOMS.OR RZ, [UR5+0x14], R8 ;  /* 0x00001408ffff798c */ /* 0x0005e8000b000005 */
[----:B------:R2:W-:Y:S04]  /*3a60*/  ATOMS.OR RZ, [UR5+0x18], R7 ;  /* 0x00001807ffff798c */ /* 0x0005e8000b000005 */
[----:B------:R2:W-:Y:S02]  /*3a70*/  ATOMS.XOR RZ, [UR5+0x10], R3 ;  /* 0x00001003ffff798c */ /* 0x0005e4000b800005 */
.L_x_59:
[----:B-1----:R-:W-:Y:S05]  /*3a80*/  BSYNC B0 ;  /* 0x0000000000007941 */ /* 0x002fea0003800000 */
.L_x_58:
[----:B------:R-:W-:Y:S05]  /*3a90*/  BRA.U UP1, `(.L_x_64) ;  /* 0x00000001016c7547 */ /* 0x000fea000b800000 */
[----:B------:R-:W-:-:S03]  /*3aa0*/  UMOV UR4, 0xffffffff ;  /* 0xffffffff00047882 */ /* 0x000fc60000000000 */
[----:B------:R-:W-:Y:S05]  /*3ab0*/  BRA.DIV UR4, `(.L_x_65) ;  /* 0x0000005604e07947 */ /* 0x000fea000b800000 */
[----:B------:R-:W-:-:S13]  /*3ac0*/  ELECT P0, URZ, PT ;  /* 0x0000000000ff782f */ /* 0x000fda0003800000 */
.L_x_161:
[----:B------:R-:W-:Y:S05]  /*3ad0*/  @!P0 BRA `(.L_x_64) ;  /* 0x00000000005c8947 */ /* 0x000fea0003800000 */
[----:B--2---:R-:W2:Y:S02]  /*3ae0*/  LDS R4, [UR5+0x10] ;  /* 0x00001005ff047984 */ /* 0x004ea40008000800 */
[----:B--2---:R-:W-:-:S04]  /*3af0*/  SHF.L.U32 R4, R4, 0x1f, RZ ;  /* 0x0000001f04047819 */ /* 0x004fc800000006ff */
[----:B------:R-:W2:Y:S02]  /*3b00*/  SYNCS.PHASECHK.TRANS64.TRYWAIT P0, [UR5+0x8], R4 ;  /* 0x00000804ff0075a7 */ /* 0x000ea40008001105 */
[----:B--2---:R-:W-:Y:S05]  /*3b10*/  @P0 BRA `(.L_x_66) ;  /* 0x0000000000080947 */ /* 0x004fea0003800000 */
[----:B------:R-:W2:Y:S02]  /*3b20*/  SYNCS.PHASECHK.TRANS64.TRYWAIT P0, [UR5+0x8], R4 ;  /* 0x00000804ff0075a7 */ /* 0x000ea40008001105 */
[----:B--2---:R-:W-:Y:S05]  /*3b30*/  @!P0 BRA `(.L_x_67) ;  /* 0x0000005400e48947 */ /* 0x004fea0003800000 */
.L_x_66:
[----:B------:R-:W3:Y:S01]  /*3b40*/  LDS R6, [UR6+0x130] ;  /* 0x00013006ff067984 */ /* 0x000ee20008000800 */
[----:B--2---:R-:W-:Y:S02]  /*3b50*/  HFMA2 R3, -RZ, RZ, 0, 5.9604644775390625e-08 ;  /* 0x00000001ff037431 */ /* 0x004fe400000001ff */
[----:B------:R-:W-:Y:S01]  /*3b60*/  IMAD.MOV.U32 R4, RZ, RZ, 0xffff ;  /* 0x0000ffffff047424 */ /* 0x000fe200078e00ff */
[----:B------:R-:W-:Y:S01]  /*3b70*/  UPRMT UR4, UR37, 0x654, UR7 ;  /* 0x0000065425047896 */ /* 0x000fe20008000007 */
[----:B---3--:R-:W-:-:S03]  /*3b80*/  IMAD.SHL.U32 R5, R6, 0x20, RZ ;  /* 0x0000002006057824 */ /* 0x008fc600078e00ff */
[-C--:B------:R-:W-:Y:S02]  /*3b90*/  SHF.L.U32 R4, R4, R6.reuse, RZ ;  /* 0x0000000604047219 */ /* 0x080fe400000006ff */
[----:B------:R-:W-:Y:S01]  /*3ba0*/  SHF.L.U32 R6, R3, R6, RZ ;  /* 0x0000000603067219 */ /* 0x000fe200000006ff */
[----:B------:R3:W-:Y:S04]  /*3bb0*/  STS [UR6+0x130], R5 ;  /* 0x00013005ff007988 */ /* 0x0007e80008000806 */
[----:B------:R3:W-:Y:S04]  /*3bc0*/  ATOMS.OR RZ, [UR5+0x14], R4 ;  /* 0x00001404ffff798c */ /* 0x0007e8000b000005 */
[----:B------:R3:W-:Y:S01]  /*3bd0*/  ATOMS.OR RZ, [UR5+0x18], R6 ;  /* 0x00001806ffff798c */ /* 0x0007e2000b000005 */
[----:B------:R-:W-:Y:S03]  /*3be0*/  SYNCS.ARRIVE.TRANS64.RED.A1T0 RZ, [UR4], RZ ;  /* 0x000000ffffff79a7 */ /* 0x000fe60008100404 */
[----:B------:R3:W-:Y:S01]  /*3bf0*/  ATOMS.XOR RZ, [UR5+0x10], R3 ;  /* 0x00001003ffff798c */ /* 0x0007e2000b800005 */
[----:B------:R-:W-:Y:S05]  /*3c00*/  BRA `(.L_x_64) ;  /* 0x0000000000107947 */ /* 0x000fea0003800000 */
.L_x_57:
[----:B------:R-:W-:Y:S02]  /*3c10*/  MOV R3, 0xffffffff ;  /* 0xffffffff00037802 */ /* 0x000fe40000000f00 */
[----:B------:R-:W-:-:S03]  /*3c20*/  MOV R4, 0x3c50 ;  /* 0x00003c5000047802 */ /* 0x000fc60000000f00 */
[----:B------:R2:W-:Y:S04]  /*3c30*/  STS [UR6+0x130], R3 ;  /* 0x00013003ff007988 */ /* 0x0005e80008000806 */
[----:B-12--5:R-:W-:Y:S05]  /*3c40*/  CALL.REL.NOINC `($__internal_1_$__cuda_sm10x_tcgen05_guardrail_trap_phase_invalid_during_alloc) ;  /* 0x0000005c00207944 */ /* 0x026fea0003c00000 */
.L_x_64:
[----:B------:R-:W-:Y:S05]  /*3c50*/  WARPSYNC.ALL ;  /* 0x0000000000007948 */ /* 0x000fea0003800000 */
[----:B------:R-:W4:Y:S01]  /*3c60*/  S2UR UR20, SR_CgaCtaId ;  /* 0x00000000001479c3 */ /* 0x000f220000008800 */
[----:B------:R-:W-:Y:S01]  /*3c70*/  UMOV UR4, 0x400 ;  /* 0x0000040000047882 */ /* 0x000fe20000000000 */
[----:B------:R-:W-:-:S06]  /*3c80*/  NOP ;  /* 0x0000000000007918 */ /* 0x000fcc0000000000 */
[----:B------:R-:W-:Y:S06]  /*3c90*/  BAR.ARV 0x6, 0xa0 ;  /* 0x0182800000007b1d */ /* 0x000fec0000002000 */
[----:B------:R-:W1:Y:S01]  /*3ca0*/  LDCU.64 UR6, c[0x0][0x388] ;  /* 0x00007100ff0677ac */ /* 0x000e620008000a00 */
[----:B------:R-:W-:Y:S01]  /*3cb0*/  LOP3.LUT R2, R2, 0xffff, RZ, 0xc0, !PT ;  /* 0x0000ffff02027812 */ /* 0x000fe200078ec0ff */
[----:B--2---:R-:W-:Y:S01]  /*3cc0*/  IMAD.MOV.U32 R8, RZ, RZ, 0x1 ;  /* 0x00000001ff087424 */ /* 0x004fe200078e00ff */
[----:B------:R-:W-:Y:S01]  /*3cd0*/  LOP3.LUT R0, R0, 0xffff, RZ, 0xc0, !PT ;  /* 0x0000ffff00007812 */ /* 0x000fe200078ec0ff */
[----:B------:R-:W2:Y:S01]  /*3ce0*/  LDCU.64 UR8, c[0x0][0x390] ;  /* 0x00007200ff0877ac */ /* 0x000ea20008000a00 */
[----:B------:R-:W-:Y:S01]  /*3cf0*/  R2UR UR21, R2 ;  /* 0x00000000021572ca */ /* 0x000fe200000e0000 */
[----:B------:R-:W-:Y:S01]  /*3d00*/  IMAD.MOV.U32 R2, RZ, RZ, RZ ;  /* 0x000000ffff027224 */ /* 0x000fe200078e00ff */
[----:B------:R-:W-:Y:S01]  /*3d10*/  R2UR UR35, R0 ;  /* 0x00000000002372ca */ /* 0x000fe200000e0000 */
[----:B------:R-:W-:Y:S01]  /*3d20*/  IMAD.MOV.U32 R0, RZ, RZ, RZ ;  /* 0x000000ffff007224 */ /* 0x000fe200078e00ff */
[----:B------:R-:W-:Y:S01]  /*3d30*/  UMOV UR24, URZ ;  /* 0x000000ff00187c82 */ /* 0x000fe20008000000 */
[----:B----4-:R-:W-:Y:S01]  /*3d40*/  ULEA UR20, UR20, UR4, 0x18 ;  /* 0x0000000414147291 */ /* 0x010fe2000f8ec0ff */
[----:B------:R-:W-:Y:S01]  /*3d50*/  UMOV UR19, URZ ;  /* 0x000000ff00137c82 */ /* 0x000fe20008000000 */
[----:B------:R-:W-:-:S02]  /*3d60*/  UISETP.NE.AND UP3, UPT, UR40, URZ, UPT ;  /* 0x000000ff2800728c */ /* 0x000fc4000bf65270 */
[----:B------:R-:W-:Y:S01]  /*3d70*/  UIADD3 UR34, UPT, UPT, UR20, 0xe8, URZ ;  /* 0x000000e814227890 */ /* 0x000fe2000fffe0ff */
[----:B------:R-:W-:Y:S01]  /*3d80*/  UMOV UR32, 0x0 ;  /* 0x0000000000207882 */ /* 0x000fe20000000000 */
[----:B-1----:R-:W-:-:S03]  /*3d90*/  UIADD3 UR4, UPT, UPT, UR6, 0x3f, URZ ;  /* 0x0000003f06047890 */ /* 0x002fc6000fffe0ff */
[----:B---3--:R-:W1:Y:S01]  /*3da0*/  LDS R3, [UR20+0x130] ;  /* 0x00013014ff037984 */ /* 0x008e620008000800 */
[----:B------:R-:W-:Y:S01]  /*3db0*/  UMOV UR33, 0x10100010 ;  /* 0x1010001000217882 */ /* 0x000fe20000000000 */
[----:B------:R-:W-:Y:S02]  /*3dc0*/  UPRMT UR34, URZ, 0x654, UR34 ;  /* 0x00000654ff227896 */ /* 0x000fe40008000022 */
[----:B------:R-:W-:Y:S01]  /*3dd0*/  USHF.R.S32.HI UR5, URZ, 0x1f, UR4 ;  /* 0x0000001fff057899 */ /* 0x000fe20008011404 */
[----:B------:R-:W-:Y:S01]  /*3de0*/  UMOV UR30, 0x0 ;  /* 0x00000000001e7882 */ /* 0x000fe20000000000 */
[----:B------:R-:W-:Y:S02]  /*3df0*/  UMOV UR31, 0x10100010 ;  /* 0x10100010001f7882 */ /* 0x000fe40000000000 */
[----:B------:R-:W-:Y:S02]  /*3e00*/  ULEA.HI UR4, UR5, UR4, URZ, 0x6 ;  /* 0x0000000405047291 */ /* 0x000fe4000f8f30ff */
[----:B------:R-:W-:-:S02]  /*3e10*/  UIADD3 UR5, UPT, UPT, UR20, 0x6400, URZ ;  /* 0x0000640014057890 */ /* 0x000fc4000fffe0ff */
[----:B------:R-:W-:Y:S02]  /*3e20*/  USHF.R.S32.HI UR4, URZ, 0x6, UR4 ;  /* 0x00000006ff047899 */ /* 0x000fe40008011404 */
[----:B------:R-:W-:Y:S02]  /*3e30*/  USHF.R.U32.HI UR5, URZ, 0x4, UR5 ;  /* 0x00000004ff057899 */ /* 0x000fe40008011605 */
[----:B------:R-:W-:Y:S02]  /*3e40*/  UIMAD UR4, UR4, UR7, URZ ;  /* 0x00000007040472a4 */ /* 0x000fe4000f8e02ff */
[----:B------:R-:W-:Y:S02]  /*3e50*/  ULOP3.LUT UR5, UR5, 0x3fff, URZ, 0xc0, !UPT ;  /* 0x00003fff05057892 */ /* 0x000fe4000f8ec0ff */
[----:B--2---:R-:W-:Y:S02]  /*3e60*/  UIMAD UR4, UR4, UR8, URZ ;  /* 0x00000008040472a4 */ /* 0x004fe4000f8e02ff */
[----:B------:R-:W-:-:S02]  /*3e70*/  ULOP3.LUT UR22, UR5, 0x10000, URZ, 0xfc, !UPT ;  /* 0x0001000005167892 */ /* 0x000fc4000f8efcff */
[----:B------:R-:W-:Y:S02]  /*3e80*/  UIMAD UR9, UR4, UR9, URZ ;  /* 0x00000009040972a4 */ /* 0x000fe4000f8e02ff */
[----:B------:R-:W-:Y:S02]  /*3e90*/  UIADD3 UR4, UPT, UPT, UR20, 0x2e400, URZ ;  /* 0x0002e40014047890 */ /* 0x000fe4000fffe0ff */
[----:B------:R-:W-:Y:S02]  /*3ea0*/  UIADD3 UR36, UPT, UPT, UR9, -0x1, URZ ;  /* 0xffffffff09247890 */ /* 0x000fe4000fffe0ff */
[----:B------:R-:W-:Y:S02]  /*3eb0*/  USHF.R.U32.HI UR4, URZ, 0x4, UR4 ;  /* 0x00000004ff047899 */ /* 0x000fe40008011604 */
[----:B------:R-:W-:Y:S02]  /*3ec0*/  UISETP.GE.AND UP4, UPT, UR9, 0x1, UPT ;  /* 0x000000010900788c */ /* 0x000fe4000bf86270 */
[----:B------:R-:W-:Y:S01]  /*3ed0*/  ULOP3.LUT UR4, UR4, 0x3fff, URZ, 0xc0, !UPT ;  /* 0x00003fff04047892 */ /* 0x000fe2000f8ec0ff */
[----:B------:R-:W-:Y:S01]  /*3ee0*/  UMOV UR28, 0x0 ;  /* 0x00000000001c7882 */ /* 0x000fe20000000000 */
[----:B------:R-:W-:-:S02]  /*3ef0*/  UMOV UR29, 0x10100010 ;  /* 0x10100010001d7882 */ /* 0x000fc40000000000 */
[----:B------:R-:W-:Y:S01]  /*3f00*/  ULOP3.LUT UR23, UR4, 0x10000, URZ, 0xfc, !UPT ;  /* 0x0001000004177892 */ /* 0x000fe2000f8efcff */
[C---:B-1----:R-:W-:Y:S01]  /*3f10*/  VIADD R5, R3.reuse, 0x40 ;  /* 0x0000004003057836 */ /* 0x042fe20000000000 */
[----:B------:R-:W-:Y:S01]  /*3f20*/  LOP3.LUT R4, R3, 0xffff, RZ, 0xc0, !PT ;  /* 0x0000ffff03047812 */ /* 0x000fe200078ec0ff */
[----:B------:R-:W-:Y:S01]  /*3f30*/  UMOV UR26, 0x0 ;  /* 0x00000000001a7882 */ /* 0x000fe20000000000 */
[----:B------:R-:W-:Y:S02]  /*3f40*/  UMOV UR27, 0x10100010 ;  /* 0x10100010001b7882 */ /* 0x000fe40000000000 */
[----:B------:R-:W-:-:S05]  /*3f50*/  LOP3.LUT R5, R5, 0xffff, RZ, 0xc0, !PT ;  /* 0x0000ffff05057812 */ /* 0x000fca00078ec0ff */
[----:B------:R1:W-:Y:S02]  /*3f60*/  STL.64 [R1], R4 ;  /* 0x0000000401007387 */ /* 0x0003e40000100a00 */
.L_x_76:
[----:B-1----:R-:W-:-:S04]  /*3f70*/  SHF.L.U32 R5, R2, 0x1f, RZ ;  /* 0x0000001f02057819 */ /* 0x002fc800000006ff */
[----:B------:R-:W1:Y:S02]  /*3f80*/  SYNCS.PHASECHK.TRANS64.TRYWAIT P0, [UR20+0xe0], R5 ;  /* 0x0000e005ff0075a7 */ /* 0x000e640008001114 */
[----:B-1-34-:R-:W-:Y:S05]  /*3f90*/  @!P0 BRA `(.L_x_68) ;  /* 0x0000005000e48947 */ /* 0x01afea0003800000 */
.L_x_163:
[----:B-1----:R-:W1:Y:S01]  /*3fa0*/  LDS.128 R4, [UR20+0x120] ;  /* 0x00012014ff047984 */ /* 0x002e620008000c00 */
[----:B------:R-:W-:Y:S01]  /*3fb0*/  ULEA UR25, UR24, UR20, 0x3 ;  /* 0x0000001418197291 */ /* 0x000fe2000f8e18ff */
[----:B------:R-:W-:Y:S01]  /*3fc0*/  @!PT LDS RZ, [RZ] ;  /* 0x00000000fffff984 */ /* 0x000fe20000000800 */
[----:B------:R-:W-:Y:S01]  /*3fd0*/  @!PT LDS RZ, [RZ] ;  /* 0x00000000fffff984 */ /* 0x000fe20000000800 */
[----:B------:R-:W-:Y:S01]  /*3fe0*/  @!PT LDS RZ, [RZ] ;  /* 0x00000000fffff984 */ /* 0x000fe20000000800 */
[----:B------:R-:W-:Y:S01]  /*3ff0*/  @!PT LDS RZ, [RZ] ;  /* 0x00000000fffff984 */ /* 0x000fe20000000800 */
[----:B------:R2:W-:Y:S06]  /*4000*/  MEMBAR.ALL.CTA ;  /* 0x0000000000007992 */ /* 0x0005ec0000008000 */
[----:B--2---:R-:W2:Y:S02]  /*4010*/  FENCE.VIEW.ASYNC.S ;  /* 0x00000000000073c6 */ /* 0x004ea40000000000 */
[----:B--2---:R-:W-:Y:S01]  /*4020*/  SYNCS.ARRIVE.TRANS64.RED.A1T0 RZ, [UR34], RZ ;  /* 0x000000ffffff79a7 */ /* 0x004fe20008100422 */
[----:B-1----:R-:W-:Y:S01]  /*4030*/  LOP3.LUT P3, RZ, R6, 0x1, RZ, 0xc0, !PT ;  /* 0x0000000106ff7812 */ /* 0x002fe2000786c0ff */
[----:B------:R-:W-:-:S12]  /*4040*/  BRA.U UP3, `(.L_x_69) ;  /* 0x00000001030c7547 */ /* 0x000fd8000b800000 */
[----:B------:R-:W-:-:S04]  /*4050*/  SHF.L.U32 R5, R8, 0x1f, RZ ;  /* 0x0000001f08057819 */ /* 0x000fc800000006ff */
[----:B------:R-:W1:Y:S02]  /*4060*/  SYNCS.PHASECHK.TRANS64.TRYWAIT P0, [UR25+0x100], R5 ;  /* 0x00010005ff0075a7 */ /* 0x000e640008001119 */
[----:B-1----:R-:W-:Y:S05]  /*4070*/  @!P0 BRA `(.L_x_70) ;  /* 0x0000005000c48947 */ /* 0x002fea0003800000 */
.L_x_69:
[----:B------:R-:W-:Y:S05]  /*4080*/  BRA.U UP3, `(.L_x_71) ;  /* 0x0000000503047547 */ /* 0x000fea000b800000 */
[----:B------:R-:W-:Y:S05]  /*4090*/  BRA.U !UP4, `(.L_x_72) ;  /* 0x000000010cf47547 */ /* 0x000fea000b800000 */
[----:B------:R-:W-:Y:S01]  /*40a0*/  ULEA UR4, UR24, UR49, 0x2 ;  /* 0x0000003118047291 */ /* 0x000fe2000f8e10ff */
[----:B-1----:R-:W-:-:S08]  /*40b0*/  SHF.L.U32 R4, R0, 0x1f, RZ ;  /* 0x0000001f00047819 */ /* 0x002fd000000006ff */
[----:B------:R-:W5:Y:S01]  /*40c0*/  LDL R5, [UR4] ;  /* 0x00000004ff057983 */ /* 0x000f620008100800 */
[----:B------:R-:W-:Y:S02]  /*40d0*/  ULEA UR4, UR19, UR20, 0x3 ;  /* 0x0000001413047291 */ /* 0x000fe4000f8e18ff */
[----:B------:R-:W-:Y:S01]  /*40e0*/  UPLOP3.LUT UP2, UPT, UPT, UPT, UPT, 0x40, 0x4 ;  /* 0x000000000004789c */ /* 0x000fe20003f4e870 */
[----:B------:R-:W-:-:S06]  /*40f0*/  UMOV UR17, UR36 ;  /* 0x0000002400117c82 */ /* 0x000fcc0008000000 */
[----:B------:R1:W2:Y:S01]  /*4100*/  SYNCS.PHASECHK.TRANS64.TRYWAIT P2, [UR4], R4 ;  /* 0x00000004ff0075a7 */ /* 0x0002a20008041104 */
[----:B------:R-:W-:-:S05]  /*4110*/  UMOV UR4, UR19 ;  /* 0x0000001300047c82 */ /* 0x000fca0008000000 */
.L_x_75:
[----:B------:R-:W-:Y:S01]  /*4120*/  ULEA UR18, UR4, UR20, 0x3 ;  /* 0x0000001404127291 */ /* 0x000fe2000f8e18ff */
[----:B--234-:R-:W-:Y:S11]  /*4130*/  @P2 BRA `(.L_x_73) ;  /* 0x00000000000c2947 */ /* 0x01cff60003800000 */
[----:B------:R-:W-:Y:S04]  /*4140*/  SHF.L.U32 R7, R0, 0x1f, RZ ;  /* 0x0000001f00077819 */ /* 0x000fe800000006ff */
[----:B------:R-:W2:Y:S02]  /*4150*/  SYNCS.PHASECHK.TRANS64.TRYWAIT P0, [UR18], R7 ;  /* 0x00000007ff0075a7 */ /* 0x000ea40008001112 */
[----:B--2---:R-:W-:Y:S05]  /*4160*/  @!P0 BRA `(.L_x_74) ;  /* 0x0000005000a08947 */ /* 0x004fea0003800000 */
.L_x_73:
[----:B------:R-:W-:Y:S01]  /*4170*/  UISETP.NE.AND UP0, UPT, UR17, URZ, UPT ;  /* 0x000000ff1100728c */ /* 0x000fe2000bf05270 */
[----:B------:R-:W-:Y:S01]  /*4180*/  PLOP3.LUT P2, PT, PT, PT, PT, 0x80, 0x8 ;  /* 0x000000000008781c */ /* 0x000fe20003f4f070 */
[----:B------:R-:W-:Y:S02]  /*4190*/  UIADD3 UR5, UPT, UPT, UR4, 0x1, URZ ;  /* 0x0000000104057890 */ /* 0x000fe4000fffe0ff */
[----:B------:R-:W-:Y:S02]  /*41a0*/  ULEA UR10, UR4, UR23, 0x8 ;  /* 0x00000017040a7291 */ /* 0x000fe4000f8e40ff */
[----:B------:R-:W-:Y:S01]  /*41b0*/  UISETP.NE.AND UP1, UPT, UR5, 0xa, UPT ;  /* 0x0000000a0500788c */ /* 0x000fe2000bf25270 */
[----:B------:R-:W-:Y:S01]  /*41c0*/  PLOP3.LUT P0, PT, PT, PT, UP0, 0x80, 0x8 ;  /* 0x000000000008781c */ /* 0x000fe20003f0f008 */
[----:B------:R-:W-:Y:S02]  /*41d0*/  ULEA UR14, UR4, UR22, 0xa ;  /* 0x00000016040e7291 */ /* 0x000fe4000f8e50ff */
[----:B------:R-:W-:Y:S02]  /*41e0*/  USEL UR6, URZ, 0x1, UP1 ;  /* 0x00000001ff067887 */ /* 0x000fe40008800000 */
[----:B------:R-:W-:Y:S01]  /*41f0*/  USEL UR19, UR5, URZ, UP1 ;  /* 0x000000ff05137287 */ /* 0x000fe20008800000 */
[----:B------:R-:W-:Y:S11]  /*4200*/  ELECT P1, URZ, PT ;  /* 0x0000000000ff782f */ /* 0x000ff60003820000 */
[----:B------:R-:W-:Y:S02]  /*4210*/  @!UPT UIADD3 URZ, UPT, UPT, URZ, URZ, URZ ;  /* 0x000000fffffff290 */ /* 0x000fe4000fffe0ff */
[C---:B-----5:R-:W-:Y:S01]  /*4220*/  @P1 R2UR.BROADCAST UR4, R5.reuse ;  /* 0x00000000050412ca */ /* 0x060fe200008e0000 */
[----:B------:R-:W-:Y:S01]  /*4230*/  @UP0 ULEA UR5, UR19, UR20, 0x3 ;  /* 0x0000001413050291 */ /* 0x000fe2000f8e18ff */
[----:B------:R-:W-:Y:S01]  /*4240*/  LOP3.LUT R0, R0, UR6, RZ, 0x3c, !PT ;  /* 0x0000000600007c12 */ /* 0x000fe2000f8e3cff */
[----:B------:R-:W-:Y:S02]  /*4250*/  UIADD3 UR8, UPT, UPT, UR10, 0x2, URZ ;  /* 0x000000020a087890 */ /* 0x000fe4000fffe0ff */
[----:B------:R-:W-:Y:S01]  /*4260*/  UIADD3 UR6, UPT, UPT, UR14, 0x2, URZ ;  /* 0x000000020e067890 */ /* 0x000fe2000fffe0ff */
[----:B-1----:R-:W-:Y:S01]  /*4270*/  @P0 SHF.L.U32 R4, R0, 0x1f, RZ ;  /* 0x0000001f00040819 */ /* 0x002fe200000006ff */
[----:B------:R-:W-:Y:S01]  /*4280*/  UIADD3 UR12, UPT, UPT, UR10, 0x4, URZ ;  /* 0x000000040a0c7890 */ /* 0x000fe2000fffe0ff */
[----:B------:R-:W-:Y:S02]  /*4290*/  UMOV UR11, 0x40004040 ;  /* 0x40004040000b7882 */ /* 0x000fe40000000000 */
[----:B------:R3:W4:Y:S01]  /*42a0*/  @P0 SYNCS.PHASECHK.TRANS64.TRYWAIT P2, [UR5], R4 ;  /* 0x00000004ff0005a7 */ /* 0x0007220008041105 */
[----:B------:R-:W-:Y:S11]  /*42b0*/  ELECT P0, URZ, PT ;  /* 0x0000000000ff782f */ /* 0x000ff60003800000 */
[----:B------:R-:W-:Y:S02]  /*42c0*/  @!UPT UIADD3 URZ, UPT, UPT, URZ, URZ, URZ ;  /* 0x000000fffffff290 */ /* 0x000fe4000fffe0ff */
[C---:B------:R-:W-:Y:S02]  /*42d0*/  @P0 R2UR.BROADCAST UR16, R5.reuse ;  /* 0x00000000051002ca */ /* 0x040fe400008e0000 */
[----:B------:R-:W-:Y:S01]  /*42e0*/  ELECT P0, URZ, PT ;  /* 0x0000000000ff782f */ /* 0x000fe20003800000 */
[----:B------:R-:W-:Y:S01]  /*42f0*/  UMOV UR15, 0x40004040 ;  /* 0x40004040000f7882 */ /* 0x000fe20000000000 */
[----:B------:R-:W-:Y:S01]  /*4300*/  UMOV UR9, 0x40004040 ;  /* 0x4000404000097882 */ /* 0x000fe20000000000 */
[----:B------:R1:W-:Y:S01]  /*4310*/  UTCHMMA.2CTA gdesc[UR14], gdesc[UR10], tmem[UR4], tmem[UR32], idesc[UR33], UP2 ;  /* 0x00ff200a0e0075ea */ /* 0x0003e20009200004 */
[----:B------:R-:W-:Y:S01]  /*4320*/  UPLOP3.LUT UP2, UPT, UPT, UPT, UPT, 0x80, 0x8 ;  /* 0x000000000008789c */ /* 0x000fe20003f4f070 */
[----:B------:R-:W-:Y:S01]  /*4330*/  UMOV UR7, 0x40004040 ;  /* 0x4000404000077882 */ /* 0x000fe20000000000 */
[----:B------:R-:W-:Y:S01]  /*4340*/  UMOV UR13, 0x40004040 ;  /* 0x40004040000d7882 */ /* 0x000fe20000000000 */
[----:B------:R-:W-:Y:S04]  /*4350*/  UMOV UR5, 0x40004040 ;  /* 0x4000404000057882 */ /* 0x000fe80000000000 */
[----:B------:R2:W-:Y:S01]  /*4360*/  UTCHMMA.2CTA gdesc[UR6], gdesc[UR8], tmem[UR16], tmem[UR30], idesc[UR31], UPT ;  /* 0x00ff1e08060075ea */ /* 0x0005e2000ba00010 */
[----:B-1----:R-:W-:Y:S01]  /*4370*/  UIADD3 UR4, UPT, UPT, UR14, 0x4, URZ ;  /* 0x000000040e047890 */ /* 0x002fe2000fffe0ff */
[C---:B------:R-:W-:Y:S02]  /*4380*/  @P0 R2UR.BROADCAST UR15, R5.reuse ;  /* 0x00000000050f02ca */ /* 0x040fe400008e0000 */
[----:B------:R-:W-:Y:S01]  /*4390*/  ELECT P0, URZ, PT ;  /* 0x0000000000ff782f */ /* 0x000fe20003800000 */
[----:B------:R-:W-:Y:S02]  /*43a0*/  UIADD3 UR10, UPT, UPT, UR10, 0x6, URZ ;  /* 0x000000060a0a7890 */ /* 0x000fe4000fffe0ff */
[----:B--2---:R-:W-:Y:S10]  /*43b0*/  UIADD3 UR6, UPT, UPT, UR14, 0x6, URZ ;  /* 0x000000060e067890 */ /* 0x004ff4000fffe0ff */
[----:B------:R-:W-:Y:S01]  /*43c0*/  @P0 R2UR.BROADCAST UR9, R5 ;  /* 0x00000000050902ca */ /* 0x000fe200008e0000 */
[----:B------:R-:W-:Y:S01]  /*43d0*/  UIADD3 UR8, UPT, UPT, UR18, 0x50, URZ ;  /* 0x0000005012087890 */ /* 0x000fe2000fffe0ff */
[----:B------:R1:W-:Y:S11]  /*43e0*/  UTCHMMA.2CTA gdesc[UR4], gdesc[UR12], tmem[UR15], tmem[UR28], idesc[UR29], UPT ;  /* 0x00ff1c0c040075ea */ /* 0x0003f6000ba0000f */
[----:B------:R3:W-:Y:S01]  /*43f0*/  UTCHMMA.2CTA gdesc[UR6], gdesc[UR10], tmem[UR9], tmem[UR26], idesc[UR27], UPT ;  /* 0x00ff1a0a060075ea */ /* 0x0007e2000ba00009 */
[----:B------:R3:W-:Y:S01]  /*4400*/  UTCBAR.2CTA.MULTICAST [UR8], URZ, UR21 ;  /* 0x000000ff080073e9 */ /* 0x0007e20008200815 */
[----:B-1----:R-:W-:Y:S02]  /*4410*/  UIADD3 UR4, UPT, UPT, UR17, 0x1, URZ ;  /* 0x0000000111047890 */ /* 0x002fe4000fffe0ff */
[----:B------:R-:W-:Y:S02]  /*4420*/  UIADD3 UR5, UPT, UPT, UR17, -0x1, URZ ;  /* 0xffffffff11057890 */ /* 0x000fe4000fffe0ff */
[----:B------:R-:W-:Y:S03]  /*4430*/  UISETP.GT.U32.AND UP0, UPT, UR4, 0x1, UPT ;  /* 0x000000010400788c */ /* 0x000fe6000bf04070 */
[----:B------:R-:W-:Y:S02]  /*4440*/  UMOV UR4, UR19 ;  /* 0x0000001300047c82 */ /* 0x000fe40008000000 */
[----:B------:R-:W-:Y:S04]  /*4450*/  UMOV UR17, UR5 ;  /* 0x0000000500117c82 */ /* 0x000fe80008000000 */
[----:B------:R-:W-:Y:S05]  /*4460*/  BRA.U UP0, `(.L_x_75) ;  /* 0xfffffffd002c7547 */ /* 0x000fea000b83ffff */
.L_x_72:
[----:B------:R-:W-:-:S09]  /*4470*/  UIADD3 UR4, UPT, UPT, UR25, 0xf0, URZ ;  /* 0x000000f019047890 */ /* 0x000fd2000fffe0ff */
[----:B------:R2:W-:Y:S01]  /*4480*/  UTCBAR.2CTA.MULTICAST [UR4], URZ, UR35 ;  /* 0x000000ff040073e9 */ /* 0x0005e20008200823 */
[----:B------:R-:W-:Y:S02]  /*4490*/  NOP ;  /* 0x0000000000007918 */ /* 0x000fe40000000000 */
.L_x_71:
[----:B--2---:R-:W-:Y:S01]  /*44a0*/  UIADD3 UR4, UPT, UPT, UR24, 0x1, URZ ;  /* 0x0000000118047890 */ /* 0x004fe2000fffe0ff */
[----:B------:R-:W-:-:S03]  /*44b0*/  LOP3.LUT R2, R2, 0x1, RZ, 0x3c, !PT ;  /* 0x0000000102027812 */ /* 0x000fc600078e3cff */
[----:B------:R-:W-:-:S04]  /*44c0*/  UISETP.NE.AND UP0, UPT, UR4, 0x2, UPT ;  /* 0x000000020400788c */ /* 0x000fc8000bf05270 */
[----:B------:R-:W-:Y:S02]  /*44d0*/  USEL UR5, URZ, 0x1, UP0 ;  /* 0x00000001ff057887 */ /* 0x000fe40008000000 */
[----:B------:R-:W-:-:S04]  /*44e0*/  USEL UR24, UR4, URZ, UP0 ;  /* 0x000000ff04187287 */ /* 0x000fc80008000000 */
[----:B------:R-:W-:Y:S01]  /*44f0*/  LOP3.LUT R8, R8, UR5, RZ, 0x3c, !PT ;  /* 0x0000000508087c12 */ /* 0x000fe2000f8e3cff */
[----:B------:R-:W-:Y:S07]  /*4500*/  @P3 BRA `(.L_x_76) ;  /* 0xfffffff800983947 */ /* 0x000fee000383ffff */
[----:B---3--:R-:W2:Y:S01]  /*4510*/  S2UR UR8, SR_CgaCtaId ;  /* 0x00000000000879c3 */ /* 0x008ea20000008800 */
[----:B------:R-:W-:Y:S01]  /*4520*/  ELECT P0, URZ, PT ;  /* 0x0000000000ff782f */ /* 0x000fe20003800000 */
[----:B------:R-:W-:Y:S01]  /*4530*/  HFMA2 R0, -RZ, RZ, 0, 5.9604644775390625e-08 ;  /* 0x00000001ff007431 */ /* 0x000fe200000001ff */
[----:B------:R-:W-:-:S05]  /*4540*/  UMOV UR4, 0x40 ;  /* 0x0000004000047882 */ /* 0x000fca0000000000 */
[----:B------:R-:W-:Y:S01]  /*4550*/  UVIRTCOUNT.DEALLOC.SMPOOL 0x80 ;  /* 0x000000800000784c */ /* 0x000fe20000000000 */
[----:B------:R-:W-:Y:S02]  /*4560*/  UISETP.NE.AND UP0, UPT, UR40, URZ, UPT ;  /* 0x000000ff2800728c */ /* 0x000fe4000bf05270 */
[----:B--2---:R-:W-:-:S09]  /*4570*/  ULEA UR8, UR8, UR4, 0x18 ;  /* 0x0000000408087291 */ /* 0x004fd2000f8ec0ff */
[----:B------:R2:W-:Y:S01]  /*4580*/  @P0 STS.U8 [UR8+0x1c], R0 ;  /* 0x00001c00ff000988 */ /* 0x0005e20008000008 */
[----:B------:R-:W-:Y:S05]  /*4590*/  BRA.U UP0, `(.L_x_77) ;  /* 0x0000000100587547 */ /* 0x000fea000b800000 */
[----:B------:R-:W-:Y:S01]  /*45a0*/  UIADD3 UR5, UPT, UPT, UR20, 0x100, URZ ;  /* 0x0000010014057890 */ /* 0x000fe2000fffe0ff */
[----:B-1----:R-:W-:-:S03]  /*45b0*/  SHF.L.U32 R5, R8, 0x1f, RZ ;  /* 0x0000001f08057819 */ /* 0x002fc600000006ff */
[----:B------:R-:W-:-:S09]  /*45c0*/  ULEA UR4, UR24, UR5, 0x3 ;  /* 0x0000000518047291 */ /* 0x000fd2000f8e18ff */
[----:B------:R-:W1:Y:S02]  /*45d0*/  SYNCS.PHASECHK.TRANS64.TRYWAIT P0, [UR4], R5 ;  /* 0x00000005ff0075a7 */ /* 0x000e640008001104 */
[----:B-1----:R-:W-:Y:S05]  /*45e0*/  @!P0 BRA `(.L_x_78) ;  /* 0x0000004c00988947 */ /* 0x002fea0003800000 */
.L_x_167:
[----:B------:R-:W-:-:S04]  /*45f0*/  UIADD3 UR4, UPT, UPT, UR24, 0x1, URZ ;  /* 0x0000000118047890 */ /* 0x000fc8000fffe0ff */
[----:B------:R-:W-:-:S04]  /*4600*/  UISETP.NE.AND UP1, UPT, UR4, 0x2, UPT ;  /* 0x000000020400788c */ /* 0x000fc8000bf25270 */
[----:B------:R-:W-:Y:S02]  /*4610*/  USEL UR6, URZ, 0x1, UP1 ;  /* 0x00000001ff067887 */ /* 0x000fe40008800000 */
[----:B------:R-:W-:-:S04]  /*4620*/  USEL UR4, UR4, URZ, UP1 ;  /* 0x000000ff04047287 */ /* 0x000fc80008800000 */
[----:B------:R-:W-:Y:S01]  /*4630*/  ULEA UR4, UR4, UR5, 0x3 ;  /* 0x0000000504047291 */ /* 0x000fe2000f8e18ff */
[----:B-1----:R-:W-:-:S04]  /*4640*/  LOP3.LUT R5, R8, UR6, RZ, 0x3c, !PT ;  /* 0x0000000608057c12 */ /* 0x002fc8000f8e3cff */
[----:B------:R-:W-:Y:S01]  /*4650*/  SHF.L.U32 R5, R5, 0x1f, RZ ;  /* 0x0000001f05057819 */ /* 0x000fe200000006ff */
[----:B--2---:R-:W-:-:S04]  /*4660*/  IMAD.U32 R0, RZ, RZ, UR4 ;  /* 0x00000004ff007e24 */ /* 0x004fc8000f8e00ff */
[----:B------:R1:W2:Y:S03]  /*4670*/  SYNCS.PHASECHK.TRANS64.TRYWAIT P0, [R0+URZ], R5 ;  /* 0x00000005000075a7 */ /* 0x0002a600080011ff */
[----:B--2---:R-:W-:Y:S05]  /*4680*/  @!P0 NANOSLEEP.SYNCS 0x989680 ;  /* 0x009896800000895d */ /* 0x004fea0003900000 */
[----:B------:R-:W2:Y:S02]  /*4690*/  @!P0 SYNCS.PHASECHK.TRANS64 P0, [R0+URZ], R5 ;  /* 0x00000005000085a7 */ /* 0x000ea400080010ff */
[----:B--2---:R-:W-:Y:S05]  /*46a0*/  @P0 BRA `(.L_x_79) ;  /* 0x0000000000200947 */ /* 0x004fea0003800000 */
.L_x_80:
[----:B--2---:R2:W3:Y:S02]  /*46b0*/  SYNCS.PHASECHK.TRANS64.TRYWAIT P0, [R0+URZ], R5 ;  /* 0x00000005000075a7 */ /* 0x0044e400080011ff */
[----:B---3--:R-:W-:Y:S05]  /*46c0*/  @!P0 NANOSLEEP.SYNCS 0x989680 ;  /* 0x009896800000895d */ /* 0x008fea0003900000 */
[----:B------:R-:W3:Y:S02]  /*46d0*/  @!P0 SYNCS.PHASECHK.TRANS64 P0, [R0+URZ], R5 ;  /* 0x00000005000085a7 */ /* 0x000ee400080010ff */
[----:B---3--:R-:W-:Y:S05]  /*46e0*/  @!P0 BRA `(.L_x_80) ;  /* 0xfffffffc00f08947 */ /* 0x008fea000383ffff */
[----:B------:R-:W-:Y:S05]  /*46f0*/  BRA `(.L_x_79) ;  /* 0x00000000000c7947 */ /* 0x000fea0003800000 */
.L_x_77:
[----:B------:R-:W-:-:S04]  /*4700*/  UIADD3 UR4, UPT, UPT, UR20, 0x110, URZ ;  /* 0x0000011014047890 */ /* 0x000fc8000fffe0ff */
[----:B------:R-:W-:-:S09]  /*4710*/  UPRMT UR4, UR37, 0x654, UR4 ;  /* 0x0000065425047896 */ /* 0x000fd20008000004 */
[----:B------:R-:W-:Y:S03]  /*4720*/  SYNCS.ARRIVE.TRANS64.RED.A1T0 RZ, [UR4], RZ ;  /* 0x000000ffffff79a7 */ /* 0x000fe60008100404 */
.L_x_79:
[----:B-12---:R-:W-:Y:S01]  /*4730*/  SHF.L.U32 R5, RZ, 0x1f, RZ ;  /* 0x0000001fff057819 */ /* 0x006fe200000006ff */
[----:B------:R-:W-:Y:S01]  /*4740*/  UIADD3 UR4, UPT, UPT, UR20, 0x110, URZ ;  /* 0x0000011014047890 */ /* 0x000fe2000fffe0ff */
[----:B------:R-:W-:Y:S02]  /*4750*/  PLOP3.LUT P0, PT, PT, PT, UP0, 0x80, 0x8 ;  /* 0x000000000008781c */ /* 0x000fe40003f0f008 */
[----:B------:R-:W1:Y:S02]  /*4760*/  SYNCS.PHASECHK.TRANS64.TRYWAIT P1, [UR20+0x110], R5 ;  /* 0x00011005ff0075a7 */ /* 0x000e640008021114 */
[----:B-1----:R-:W-:Y:S09]  /*4770*/  @!P1 BRA `(.L_x_81) ;  /* 0x0000004c004c9947 */ /* 0x002ff20003800000 */
.L_x_169:
[----:B------:R-:W-:Y:S01]  /*4780*/  @!UP0 UPRMT UR4, UR37, 0x654, UR4 ;  /* 0x0000065425048896 */ /* 0x000fe20008000004 */
[----:B------:R-:W-:Y:S01]  /*4790*/  LOP3.LUT R2, R3, 0xffff, RZ, 0xc0, !PT ;  /* 0x0000ffff03027812 */ /* 0x000fe200078ec0ff */
[----:B------:R-:W-:Y:S02]  /*47a0*/  IMAD.MOV.U32 R3, RZ, RZ, 0xffff ;  /* 0x0000ffffff037424 */ /* 0x000fe400078e00ff */
[----:B-1----:R-:W-:Y:S01]  /*47b0*/  IMAD.MOV.U32 R5, RZ, RZ, 0x1 ;  /* 0x00000001ff057424 */ /* 0x002fe200078e00ff */
[----:B------:R-:W-:-:S04]  /*47c0*/  SHF.R.U32.HI R2, RZ, 0x5, R2 ;  /* 0x00000005ff027819 */ /* 0x000fc80000011602 */
[----:B------:R-:W-:Y:S01]  /*47d0*/  @!P0 SYNCS.ARRIVE.TRANS64.RED.A1T0 RZ, [UR4], RZ ;  /* 0x000000ffffff89a7 */ /* 0x000fe20008100404 */
[----:B------:R-:W-:Y:S01]  /*47e0*/  NOP ;  /* 0x0000000000007918 */ /* 0x000fe20000000000 */
[----:B------:R-:W1:Y:S01]  /*47f0*/  LDS R0, [UR8+0x14] ;  /* 0x00001408ff007984 */ /* 0x000e620008000800 */
[-C--:B------:R-:W-:Y:S02]  /*4800*/  SHF.L.U32 R3, R3, R2.reuse, RZ ;  /* 0x0000000203037219 */ /* 0x080fe400000006ff */
[----:B------:R-:W-:Y:S02]  /*4810*/  SHF.L.U32 R5, R5, R2, RZ ;  /* 0x0000000205057219 */ /* 0x000fe400000006ff */
[----:B-1----:R-:W-:-:S04]  /*4820*/  LOP3.LUT R0, R0, R3, RZ, 0xc0, !PT ;  /* 0x0000000300007212 */ /* 0x002fc800078ec0ff */
[----:B------:R-:W-:-:S13]  /*4830*/  ISETP.NE.AND P0, PT, R0, R3, PT ;  /* 0x000000030000720c */ /* 0x000fda0003f05270 */
[----:B------:R-:W-:Y:S05]  /*4840*/  @P0 BRA `(.L_x_82) ;  /* 0x00000000005c0947 */ /* 0x000fea0003800000 */
[----:B------:R-:W1:Y:S02]  /*4850*/  LDS R0, [UR8+0x18] ;  /* 0x00001808ff007984 */ /* 0x000e640008000800 */
[----:B-1----:R-:W-:-:S04]  /*4860*/  LOP3.LUT R0, R0, R5, RZ, 0xc0, !PT ;  /* 0x0000000500007212 */ /* 0x002fc800078ec0ff */
[----:B------:R-:W-:-:S13]  /*4870*/  ISETP.NE.AND P0, PT, R0, R5, PT ;  /* 0x000000050000720c */ /* 0x000fda0003f05270 */
[----:B------:R-:W-:Y:S05]  /*4880*/  @P0 BRA `(.L_x_83) ;  /* 0x0000000000400947 */ /* 0x000fea0003800000 */
[----:B------:R-:W-:Y:S01]  /*4890*/  R2UR UR4, R3 ;  /* 0x00000000030472ca */ /* 0x000fe200000e0000 */
[----:B------:R-:W1:Y:S01]  /*48a0*/  S2R R2, SR_LANEID ;  /* 0x0000000000027919 */ /* 0x000e620000000000 */
[----:B------:R-:W-:-:S04]  /*48b0*/  LOP3.LUT R5, RZ, R5, RZ, 0x33, !PT ;  /* 0x00000005ff057212 */ /* 0x000fc800078e33ff */
[----:B------:R-:W2:Y:S07]  /*48c0*/  REDUX UR6, R5 ;  /* 0x00000000050673c4 */ /* 0x000eae0000000000 */
[----:B------:R-:W-:-:S03]  /*48d0*/  ULOP3.LUT UR5, URZ, UR4, URZ, 0x33, !UPT ;  /* 0x00000004ff057292 */ /* 0x000fc6000f8e33ff */
[----:B------:R-:W-:Y:S02]  /*48e0*/  VOTEU.ANY UR4, UPT, PT ;  /* 0x0000000000047886 */ /* 0x000fe400038e0100 */
[----:B------:R-:W-:Y:S01]  /*48f0*/  UFLO.U32 UR4, UR4 ;  /* 0x00000004000472bd */ /* 0x000fe200080e0000 */
[----:B------:R-:W-:-:S04]  /*4900*/  IMAD.U32 R0, RZ, RZ, UR5 ;  /* 0x00000005ff007e24 */ /* 0x000fc8000f8e00ff */
[----:B------:R-:W3:Y:S02]  /*4910*/  REDUX UR7, R0 ;  /* 0x00000000000773c4 */ /* 0x000ee40000000000 */
[----:B------:R1:W-:Y:S02]  /*4920*/  UTCATOMSWS.AND URZ, UR5 ;  /* 0x0000000500ff79e3 */ /* 0x0003e40008000000 */
[----:B-1----:R-:W-:Y:S01]  /*4930*/  ISETP.EQ.U32.AND P0, PT, R2, UR4, PT ;  /* 0x0000000402007c0c */ /* 0x002fe2000bf02070 */
[----:B--2---:R-:W-:Y:S02]  /*4940*/  IMAD.U32 R2, RZ, RZ, UR6 ;  /* 0x00000006ff027e24 */ /* 0x004fe4000f8e00ff */
[----:B---3--:R-:W-:-:S10]  /*4950*/  IMAD.U32 R3, RZ, RZ, UR7 ;  /* 0x00000007ff037e24 */ /* 0x008fd4000f8e00ff */
[----:B------:R1:W-:Y:S04]  /*4960*/  @P0 ATOMS.AND RZ, [UR8+0x14], R3 ;  /* 0x00001403ffff098c */ /* 0x0003e8000a800008 */
[----:B------:R1:W-:Y:S01]  /*4970*/  @P0 ATOMS.AND RZ, [UR8+0x18], R2 ;  /* 0x00001802ffff098c */ /* 0x0003e2000a800008 */
[----:B------:R-:W-:Y:S05]  /*4980*/  BRA `(.L_x_84) ;  /* 0x0000000000147947 */ /* 0x000fea0003800000 */
.L_x_83:
[----:B------:R-:W-:Y:S02]  /*4990*/  MOV R2, 0x49b0 ;  /* 0x000049b000027802 */ /* 0x000fe40000000f00 */
[----:B----45:R-:W-:Y:S05]  /*49a0*/  CALL.REL.NOINC `($__internal_0_$__cuda_sm10x_tcgen05_guardrail_trap_col_being_dealloced_not_returned_by_alloc) ;  /* 0x0000004c00bc7944 */ /* 0x030fea0003c00000 */
[----:B------:R-:W-:Y:S05]  /*49b0*/  BRA `(.L_x_84) ;  /* 0x0000000000087947 */ /* 0x000fea0003800000 */
.L_x_82:
[----:B------:R-:W-:Y:S02]  /*49c0*/  MOV R2, 0x49e0 ;  /* 0x000049e000027802 */ /* 0x000fe40000000f00 */
[----:B----45:R-:W-:Y:S05]  /*49d0*/  CALL.REL.NOINC `($__internal_2_$__cuda_sm10x_tcgen05_guardrail_trap_unallocated_columns_being_dealloced) ;  /* 0x0000004c00c87944 */ /* 0x030fea0003c00000 */
.L_x_84:
[----:B------:R-:W-:Y:S01]  /*49e0*/  NOP ;  /* 0x0000000000007918 */ /* 0x000fe20000000000 */
[----:B------:R-:W-:Y:S05]  /*49f0*/  EXIT ;  /* 0x000000000000794d */ /* 0x000fea0003800000 */
.L_x_56:
[----:B------:R-:W-:-:S09]  /*4a00*/  UISETP.NE.OR UP0, UPT, UR18, 0x3, !UP3 ;  /* 0x000000031200788c */ /* 0x000fd2000df05670 */
[----:B------:R-:W-:Y:S05]  /*4a10*/  BRA.U UP0, `(.L_x_85) ;  /* 0x0000001100807547 */ /* 0x000fea000b800000 */
[----:B------:R-:W2:Y:S01]  /*4a20*/  LDCU.64 UR4, c[0x0][0x988] ;  /* 0x00013100ff0477ac */ /* 0x000ea20008000a00 */
[----:B------:R-:W3:Y:S01]  /*4a30*/  S2UR UR6, SR_CgaCtaId ;  /* 0x00000000000679c3 */ /* 0x000ee20000008800 */
[----:B------:R-:W-:Y:S01]  /*4a40*/  HFMA2 R10, -RZ, RZ, 0, 5.9604644775390625e-08 ;  /* 0x00000001ff0a7431 */ /* 0x000fe200000001ff */
[----:B------:R-:W-:Y:S01]  /*4a50*/  MOV R8, RZ ;  /* 0x000000ff00087202 */ /* 0x000fe20000000f00 */
[----:B------:R-:W4:Y:S01]  /*4a60*/  LDCU UR30, c[0x0][0x370] ;  /* 0x00006e00ff1e77ac */ /* 0x000f220008000800 */
[----:B------:R-:W-:Y:S01]  /*4a70*/  HFMA2 R3, -RZ, RZ, 0, 0.0078125 ;  /* 0x00002000ff037431 */ /* 0x000fe200000001ff */
[----:B------:R-:W1:Y:S03]  /*4a80*/  LDCU.128 UR32, c[0x0][0xc10] ;  /* 0x00018200ff2077ac */ /* 0x000e660008000c00 */
[----:B------:R-:W4:Y:S01]  /*4a90*/  LDC.64 R12, c[0x0][0x348] ;  /* 0x0000d200ff0c7b82 */ /* 0x000f220000000a00 */
[----:B------:R-:W1:Y:S01]  /*4aa0*/  LDCU UR27, c[0x0][0x374] ;  /* 0x00006e80ff1b77ac */ /* 0x000e620008000800 */
[----:B------:R-:W4:Y:S01]  /*4ab0*/  LDCU.64 UR28, c[0x0][0x990] ;  /* 0x00013200ff1c77ac */ /* 0x000f220008000a00 */
[----:B------:R-:W4:Y:S01]  /*4ac0*/  LDCU UR17, c[0x0][0xc0c] ;  /* 0x00018180ff1177ac */ /* 0x000f220008000800 */
[----:B--2---:R-:W-:Y:S01]  /*4ad0*/  UISETP.NE.U32.AND UP0, UPT, UR4, URZ, UPT ;  /* 0x000000ff0400728c */ /* 0x004fe2000bf05070 */
[----:B------:R-:W2:Y:S01]  /*4ae0*/  LDCU.128 UR40, c[0x0][0xa80] ;  /* 0x00015000ff2877ac */ /* 0x000ea20008000c00 */
[----:B------:R-:W2:Y:S01]  /*4af0*/  LDCU UR48, c[0x0][0xc20] ;  /* 0x00018400ff3077ac */ /* 0x000ea20008000800 */
[----:B------:R-:W2:Y:S01]  /*4b00*/  LDCU UR4, c[0x0][0xc30] ;  /* 0x00018600ff0477ac */ /* 0x000ea20008000800 */
[----:B------:R-:W2:Y:S01]  /*4b10*/  LDCU.128 UR44, c[0x0][0xa90] ;  /* 0x00015200ff2c77ac */ /* 0x000ea20008000c00 */
[----:B------:R-:W-:Y:S01]  /*4b20*/  UMOV UR24, 0x400 ;  /* 0x0000040000187882 */ /* 0x000fe20000000000 */
[----:B-1----:R-:W-:-:S02]  /*4b30*/  UIMAD.WIDE.U32 UR8, UR27, UR35, URZ ;  /* 0x000000231b0872a5 */ /* 0x002fc4000f8e00ff */
[----:B---3--:R-:W-:Y:S02]  /*4b40*/  ULEA UR24, UR6, UR24, 0x18 ;  /* 0x0000001806187291 */ /* 0x008fe4000f8ec0ff */
[----:B----4-:R-:W-:Y:S02]  /*4b50*/  UIMAD.WIDE.U32 UR6, UR30, UR32, URZ ;  /* 0x000000201e0672a5 */ /* 0x010fe4000f8e00ff */
[----:B------:R-:W-:Y:S02]  /*4b60*/  UISETP.NE.AND.EX UP5, UPT, UR5, URZ, UPT, UP0 ;  /* 0x000000ff0500728c */ /* 0x000fe4000bfa5300 */
[----:B------:R-:W-:Y:S02]  /*4b70*/  UISETP.NE.U32.AND UP6, UPT, UR28, URZ, UPT ;  /* 0x000000ff1c00728c */ /* 0x000fe4000bfc5070 */
[----:B------:R-:W-:Y:S02]  /*4b80*/  UIADD3 UR31, UPT, UPT, UR24, 0xe8, URZ ;  /* 0x000000e8181f7890 */ /* 0x000fe4000fffe0ff */
[----:B------:R-:W-:-:S02]  /*4b90*/  UISETP.NE.AND UP0, UPT, UR39, 0x1, UPT ;  /* 0x000000012700788c */ /* 0x000fc4000bf05270 */
[----:B------:R-:W-:Y:S02]  /*4ba0*/  UISETP.GE.AND UP2, UPT, UR39, 0x1, UPT ;  /* 0x000000012700788c */ /* 0x000fe4000bf46270 */
[----:B------:R-:W-:Y:S01]  /*4bb0*/  UISETP.NE.AND UP0, UPT, UR17, 0x1, UPT ;  /* 0x000000011100788c */ /* 0x000fe2000bf05270 */
[----:B------:R-:W-:Y:S01]  /*4bc0*/  UMOV UR6, UR7 ;  /* 0x0000000700067c82 */ /* 0x000fe20008000000 */
[----:B------:R-:W-:Y:S01]  /*4bd0*/  UMOV UR36, UR9 ;  /* 0x0000000900247c82 */ /* 0x000fe20008000000 */
[----:B------:R-:W-:Y:S02]  /*4be0*/  UISETP.NE.AND UP2, UPT, UR34, 0x1, UPT ;  /* 0x000000012200788c */ /* 0x000fe4000bf45270 */
[----:B--2---:R-:W-:Y:S01]  /*4bf0*/  UISETP.NE.AND UP0, UPT, UR40, 0x1, UPT ;  /* 0x000000012800788c */ /* 0x004fe2000bf05270 */
[----:B------:R-:W-:Y:S01]  /*4c00*/  UMOV UR26, URZ ;  /* 0x000000ff001a7c82 */ /* 0x000fe20008000000 */
[----:B------:R-:W1:Y:S01]  /*4c10*/  LDCU UR49, c[0x0][0xaa0] ;  /* 0x00015400ff3177ac */ /* 0x000e620008000800 */
[----:B------:R-:W-:Y:S01]  /*4c20*/  UPLOP3.LUT UP4, UPT, UPT, UPT, UPT, 0x40, 0x4 ;  /* 0x000000000004789c */ /* 0x000fe20003f8e870 */
[----:B------:R-:W2:Y:S01]  /*4c30*/  LDCU.64 UR18, c[0x0][0xc28] ;  /* 0x00018500ff1277ac */ /* 0x000ea20008000a00 */
[----:B------:R-:W-:-:S02]  /*4c40*/  UISETP.NE.AND.EX UP6, UPT, UR29, URZ, UPT, UP6 ;  /* 0x000000ff1d00728c */ /* 0x000fc4000bfc5360 */
[----:B------:R-:W-:Y:S02]  /*4c50*/  UPRMT UR31, URZ, 0x654, UR31 ;  /* 0x00000654ff1f7896 */ /* 0x000fe4000800001f */
[----:B------:R-:W-:Y:S02]  /*4c60*/  USHF.R.U32.HI UR37, URZ, UR33, UR6 ;  /* 0x00000021ff257299 */ /* 0x000fe40008011606 */
[----:B------:R-:W-:Y:S02]  /*4c70*/  USHF.R.U32.HI UR36, URZ, UR48, UR36 ;  /* 0x00000030ff247299 */ /* 0x000fe40008011624 */
[----:B------:R-:W-:Y:S02]  /*4c80*/  UISETP.NE.AND UP3, UPT, UR4, 0x1, UPT ;  /* 0x000000010400788c */ /* 0x000fe4000bf65270 */
[----:B------:R-:W-:Y:S02]  /*4c90*/  UISETP.NE.AND UP2, UPT, UR43, 0x1, UPT ;  /* 0x000000012b00788c */ /* 0x000fe4000bf45270 */
[----:B------:R-:W-:-:S11]  /*4ca0*/  UISETP.NE.AND UP0, UPT, UR46, 0x1, UPT ;  /* 0x000000012e00788c */ /* 0x000fd6000bf05270 */
.L_x_94:
[----:B------:R-:W-:Y:S04]  /*4cb0*/  SHF.L.U32 R5, R8, 0x1f, RZ ;  /* 0x0000001f08057819 */ /* 0x000fe800000006ff */
[----:B---3--:R-:W3:Y:S02]  /*4cc0*/  SYNCS.PHASECHK.TRANS64.TRYWAIT P0, [UR24+0xe0], R5 ;  /* 0x0000e005ff0075a7 */ /* 0x008ee40008001118 */
[----:B---3--:R-:W-:Y:S05]  /*4cd0*/  @!P0 BRA `(.L_x_86) ;  /* 0x00000048000c8947 */ /* 0x008fea0003800000 */
.L_x_171:
[----:B---3--:R-:W3:Y:S01]  /*4ce0*/  LDS.128 R4, [UR24+0x120] ;  /* 0x00012018ff047984 */ /* 0x008ee20008000c00 */
[----:B------:R-:W-:Y:S01]  /*4cf0*/  UISETP.GE.AND UP0, UPT, UR39, 0x1, UPT ;  /* 0x000000012700788c */ /* 0x000fe2000bf06270 */
[----:B------:R-:W-:Y:S01]  /*4d00*/  @!PT LDS RZ, [RZ] ;  /* 0x00000000fffff984 */ /* 0x000fe20000000800 */
[----:B------:R-:W-:Y:S01]  /*4d10*/  @!PT LDS RZ, [RZ] ;  /* 0x00000000fffff984 */ /* 0x000fe20000000800 */
[----:B------:R-:W-:Y:S01]  /*4d20*/  @!PT LDS RZ, [RZ] ;  /* 0x00000000fffff984 */ /* 0x000fe20000000800 */
[----:B------:R-:W-:Y:S01]  /*4d30*/  @!PT LDS RZ, [RZ] ;  /* 0x00000000fffff984 */ /* 0x000fe20000000800 */
[----:B------:R4:W-:Y:S06]  /*4d40*/  MEMBAR.ALL.CTA ;  /* 0x0000000000007992 */ /* 0x0009ec0000008000 */
[----:B----4-:R-:W4:Y:S02]  /*4d50*/  FENCE.VIEW.ASYNC.S ;  /* 0x00000000000073c6 */ /* 0x010f240000000000 */
[----:B----4-:R-:W-:Y:S01]  /*4d60*/  SYNCS.ARRIVE.TRANS64.RED.A1T0 RZ, [UR31], RZ ;  /* 0x000000ffffff79a7 */ /* 0x010fe2000810041f */
[----:B---3--:R-:W-:Y:S11]  /*4d70*/  LOP3.LUT P0, RZ, R6, 0x1, RZ, 0xc0, !PT ;  /* 0x0000000106ff7812 */ /* 0x008ff6000780c0ff */
[----:B------:R-:W-:Y:S02]  /*4d80*/  @!UPT UIADD3 URZ, UPT, UPT, URZ, URZ, URZ ;  /* 0x000000fffffff290 */ /* 0x000fe4000fffe0ff */
[----:B------:R-:W-:Y:S01]  /*4d90*/  VOTEU.ANY UP2, P0 ;  /* 0x0000000000ff7886 */ /* 0x000fe20000040100 */
[----:B------:R-:W-:Y:S11]  /*4da0*/  PLOP3.LUT P0, PT, PT, PT, UP2, 0x80, 0x8 ;  /* 0x000000000008781c */ /* 0x000ff60003f0f028 */
[----:B------:R-:W-:Y:S02]  /*4db0*/  @!UPT UIADD3 URZ, UPT, UPT, URZ, URZ, URZ ;  /* 0x000000fffffff290 */ /* 0x000fe4000fffe0ff */
[----:B------:R-:W-:Y:S02]  /*4dc0*/  @P0 MOV R2, R4 ;  /* 0x0000000400020202 */ /* 0x000fe40000000f00 */
[----:B------:R-:W-:Y:S02]  /*4dd0*/  @P0 LOP3.LUT R0, R5, 0xffff, RZ, 0xc0, !PT ;  /* 0x0000ffff05000812 */ /* 0x000fe400078ec0ff */
[----:B------:R-:W-:Y:S02]  /*4de0*/  @P0 R2UR UR5, R2 ;  /* 0x00000000020502ca */ /* 0x000fe400000e0000 */
[----:B------:R-:W-:Y:S11]  /*4df0*/  @P0 R2UR UR4, R0 ;  /* 0x00000000000402ca */ /* 0x000ff600000e0000 */
[----:B------:R-:W-:Y:S02]  /*4e00*/  @UP2 UMOV UR16, UR5 ;  /* 0x0000000500102c82 */ /* 0x000fe40008000000 */
[----:B------:R-:W-:Y:S01]  /*4e10*/  @UP2 UMOV UR15, UR4 ;  /* 0x00000004000f2c82 */ /* 0x000fe20008000000 */
[----:B------:R-:W-:Y:S05]  /*4e20*/  BRA.U !UP0, `(.L_x_87) ;  /* 0x0000000108c07547 */ /* 0x000fea000b800000 */
[----:B------:R-:W-:Y:S02]  /*4e30*/  UIMAD.WIDE.U32 UR8, UR15, UR35, URZ ;  /* 0x000000230f0872a5 */ /* 0x000fe4000f8e00ff */
[----:B------:R-:W-:Y:S02]  /*4e40*/  UP2UR UR14, UPR, URZ, 0x4 ;  /* 0x00000004ff0e7883 */ /* 0x000fe40008000000 */
[----:B------:R-:W-:Y:S02]  /*4e50*/  UISETP.NE.AND UP2, UPT, UR34, 0x1, UPT ;  /* 0x000000012200788c */ /* 0x000fe4000bf45270 */
[----:B------:R-:W-:Y:S02]  /*4e60*/  UIMAD.WIDE.U32 UR10, UR16, UR32, URZ ;  /* 0x00000020100a72a5 */ /* 0x000fe4000f8e00ff */
[----:B------:R-:W-:Y:S02]  /*4e70*/  USEL UR4, UR27, UR36, !UP2 ;  /* 0x000000241b047287 */ /* 0x000fe4000d000000 */
[----:B------:R-:W-:Y:S02]  /*4e80*/  UISETP.NE.AND UP0, UPT, UR17, 0x1, UPT ;  /* 0x000000011100788c */ /* 0x000fe4000bf05270 */
[----:B------:R-:W-:Y:S02]  /*4e90*/  UP2UR UR22, UPR, URZ, 0x2 ;  /* 0x00000002ff167883 */ /* 0x000fe40008000000 */
[----:B------:R-:W-:Y:S02]  /*4ea0*/  UISETP.NE.AND UP1, UPT, UR39, 0x1, UPT ;  /* 0x000000012700788c */ /* 0x000fe4000bf25270 */
[----:B--2---:R-:W-:Y:S02]  /*4eb0*/  UIMAD.WIDE.U32 UR12, UR4, UR18, URZ ;  /* 0x00000012040c72a5 */ /* 0x004fe4000f8e00ff */
[----:B------:R-:W-:Y:S01]  /*4ec0*/  USEL UR7, UR30, UR37, !UP0 ;  /* 0x000000251e077287 */ /* 0x000fe2000c000000 */
[----:B------:R-:W-:Y:S02]  /*4ed0*/  UMOV UR5, UR9 ;  /* 0x0000000900057c82 */ /* 0x000fe40008000000 */
[----:B------:R-:W-:Y:S02]  /*4ee0*/  USHF.R.U32.HI UR6, URZ, UR48, UR5 ;  /* 0x00000030ff067299 */ /* 0x000fe40008011605 */
[----:B------:R-:W-:Y:S02]  /*4ef0*/  UIMAD.WIDE.U32 UR20, UR7, UR18, URZ ;  /* 0x00000012071472a5 */ /* 0x000fe4000f8e00ff */
[----:B------:R-:W-:Y:S02]  /*4f00*/  USEL UR6, UR15, UR6, !UP2 ;  /* 0x000000060f067287 */ /* 0x000fe4000d000000 */
[----:B------:R-:W-:Y:S01]  /*4f10*/  UISETP.NE.AND UP2, UPT, UR14, URZ, UPT ;  /* 0x000000ff0e00728c */ /* 0x000fe2000bf45270 */
[----:B------:R-:W-:Y:S01]  /*4f20*/  UMOV UR5, UR11 ;  /* 0x0000000b00057c82 */ /* 0x000fe20008000000 */
[----:B------:R-:W-:Y:S02]  /*4f30*/  UIMAD.WIDE.U32 UR10, UR6, UR18, URZ ;  /* 0x00000012060a72a5 */ /* 0x000fe4000f8e00ff */
[----:B------:R-:W-:Y:S03]  /*4f40*/  USHF.R.U32.HI UR8, URZ, UR33, UR5 ;  /* 0x00000021ff087299 */ /* 0x000fe60008011605 */
[----:B------:R-:W-:Y:S02]  /*4f50*/  UMOV UR5, UR13 ;  /* 0x0000000d00057c82 */ /* 0x000fe40008000000 */
[----:B------:R-:W-:Y:S03]  /*4f60*/  @UP1 USHF.R.U32.HI UR4, URZ, UR19, UR5 ;  /* 0x00000013ff041299 */ /* 0x000fe60008011605 */
[----:B------:R-:W-:Y:S01]  /*4f70*/  UMOV UR5, UR21 ;  /* 0x0000001500057c82 */ /* 0x000fe20008000000 */
[----:B------:R-:W-:Y:S02]  /*4f80*/  UIMAD UR4, UR39, UR4, URZ ;  /* 0x00000004270472a4 */ /* 0x000fe4000f8e02ff */
[----:B------:R-:W-:Y:S02]  /*4f90*/  @UP1 USHF.R.U32.HI UR7, URZ, UR19, UR5 ;  /* 0x00000013ff071299 */ /* 0x000fe40008011605 */
[----:B------:R-:W-:Y:S02]  /*4fa0*/  USEL UR5, UR16, UR8, !UP0 ;  /* 0x0000000810057287 */ /* 0x000fe4000c000000 */
[----:B------:R-:W-:Y:S02]  /*4fb0*/  UIMAD UR8, UR39, UR7, URZ ;  /* 0x00000007270872a4 */ /* 0x000fe4000f8e02ff */
[----:B------:R-:W-:Y:S03]  /*4fc0*/  UISETP.GE.AND UP0, UPT, UR6, UR4, UPT ;  /* 0x000000040600728c */ /* 0x000fe6000bf06270 */
[----:B------:R-:W-:Y:S01]  /*4fd0*/  UMOV UR4, UR11 ;  /* 0x0000000b00047c82 */ /* 0x000fe20008000000 */
[----:B------:R-:W-:Y:S02]  /*4fe0*/  UISETP.GE.OR UP0, UPT, UR5, UR8, UP0 ;  /* 0x000000080500728c */ /* 0x000fe40008706670 */
[----:B------:R-:W-:Y:S02]  /*4ff0*/  USHF.R.U32.HI UR4, URZ, UR19, UR4 ;  /* 0x00000013ff047299 */ /* 0x000fe40008011604 */
[----:B------:R-:W-:Y:S02]  /*5000*/  UIMAD.WIDE.U32 UR8, UR5, UR18, URZ ;  /* 0x00000012050872a5 */ /* 0x000fe4000f8e00ff */
[----:B------:R-:W-:Y:S04]  /*5010*/  USEL UR10, UR6, UR4, !UP1 ;  /* 0x00000004060a7287 */ /* 0x000fe8000c800000 */
[----:B------:R-:W-:Y:S01]  /*5020*/  UIADD3 UR11, UPT, UPT, -UR10, URZ, URZ ;  /* 0x000000ff0a0b7290 */ /* 0x000fe2000fffe1ff */
[----:B------:R-:W-:Y:S02]  /*5030*/  @!UP0 UMOV UR4, UR9 ;  /* 0x0000000900048c82 */ /* 0x000fe40008000000 */
[----:B------:R-:W-:Y:S02]  /*5040*/  @!UP0 USHF.R.U32.HI UR4, URZ, UR19, UR4 ;  /* 0x00000013ff048299 */ /* 0x000fe40008011604 */
[----:B------:R-:W-:Y:S02]  /*5050*/  UIMAD UR8, UR39, UR11, UR6 ;  /* 0x0000000b270872a4 */ /* 0x000fe4000f8e0206 */
[----:B------:R-:W-:Y:S02]  /*5060*/  @!UP0 USEL UR4, UR5, UR4, !UP1 ;  /* 0x0000000405048287 */ /* 0x000fe4000c800000 */
[----:B------:R-:W-:Y:S02]  /*5070*/  UISETP.NE.AND UP1, UPT, UR22, URZ, UPT ;  /* 0x000000ff1600728c */ /* 0x000fe4000bf25270 */
[----:B------:R-:W-:Y:S02]  /*5080*/  @!UP0 UIMAD UR8, UR7, UR8, UR4 ;  /* 0x00000008070882a4 */ /* 0x000fe4000f8e0204 */
[----:B------:R-:W-:Y:S02]  /*5090*/  @!UP0 UIADD3 UR9, UPT, UPT, UR10, -UR4, URZ ;  /* 0x800000040a098290 */ /* 0x000fe4000fffe0ff */
[----:B------:R-:W-:Y:S02]  /*50a0*/  UIADD3 UR4, UPT, UPT, -UR5, URZ, URZ ;  /* 0x000000ff05047290 */ /* 0x000fe4000fffe1ff */
[----:B------:R-:W-:Y:S02]  /*50b0*/  UIADD3 UR7, UPT, UPT, -UR6, URZ, URZ ;  /* 0x000000ff06077290 */ /* 0x000fe4000fffe1ff */
[----:B------:R-:W-:Y:S02]  /*50c0*/  @!UP0 UIMAD UR6, UR9, UR39, UR5 ;  /* 0x00000027090682a4 */ /* 0x000fe4000f8e0205 */
[----:B------:R-:W-:Y:S02]  /*50d0*/  UIMAD UR16, UR17, UR4, UR16 ;  /* 0x00000004111072a4 */ /* 0x000fe4000f8e0210 */
[----:B------:R-:W-:Y:S01]  /*50e0*/  UIMAD UR15, UR34, UR7, UR15 ;  /* 0x00000007220f72a4 */ /* 0x000fe2000f8e020f */
[----:B------:R-:W-:Y:S02]  /*50f0*/  @!UP0 UMOV UR5, UR8 ;  /* 0x0000000800058c82 */ /* 0x000fe40008000000 */
[----:B------:R-:W-:Y:S02]  /*5100*/  UIMAD UR16, UR5, UR17, UR16 ;  /* 0x00000011051072a4 */ /* 0x000fe4000f8e0210 */
[----:B------:R-:W-:Y:S11]  /*5110*/  UIMAD UR15, UR6, UR34, UR15 ;  /* 0x00000022060f72a4 */ /* 0x000ff6000f8e020f */
[----:B------:R-:W-:Y:S01]  /*5120*/  @!UPT UIADD3 URZ, UPT, UPT, URZ, URZ, URZ ;  /* 0x000000fffffff290 */ /* 0x000fe2000fffe0ff */
.L_x_87:
[----:B------:R-:W3:Y:S01]  /*5130*/  @!UP3 LDCU.128 UR8, c[0x0][0xc10] ;  /* 0x00018200ff08b7ac */ /* 0x000ee20008000c00 */
[----:B------:R-:W-:Y:S04]  /*5140*/  ISETP.NE.U32.AND P1, PT, RZ, UR28, PT ;  /* 0x0000001cff007c0c */ /* 0x000fe8000bf25070 */
[----:B------:R-:W-:Y:S01]  /*5150*/  ISETP.NE.AND.EX P1, PT, RZ, UR29, PT, P1 ;  /* 0x0000001dff007c0c */ /* 0x000fe2000bf25310 */
[----:B------:R-:W4:Y:S01]  /*5160*/  @!UP3 LDCU UR5, c[0x0][0xc0c] ;  /* 0x00018180ff05b7ac */ /* 0x000f220008000800 */
[----:B------:R-:W-:Y:S02]  /*5170*/  USHF.L.U32 UR25, UR23, 0x6, URZ ;  /* 0x0000000617197899 */ /* 0x000fe400080006ff */
[----:B---3--:R-:W-:Y:S07]  /*5180*/  UIMAD.WIDE.U32 UR6, UR16, UR8, URZ ;  /* 0x00000008100672a5 */ /* 0x008fee000f8e00ff */
[----:B------:R-:W-:Y:S01]  /*5190*/  @!UP3 UMOV UR4, UR7 ;  /* 0x000000070004bc82 */ /* 0x000fe20008000000 */
[----:B----4-:R-:W-:Y:S02]  /*51a0*/  @!UP3 UISETP.NE.AND UP0, UPT, UR5, 0x1, UPT ;  /* 0x000000010500b88c */ /* 0x010fe4000bf05270 */
[----:B------:R-:W-:Y:S02]  /*51b0*/  @!UP3 USHF.R.U32.HI UR4, URZ, UR9, UR4 ;  /* 0x00000009ff04b299 */ /* 0x000fe40008011604 */
[----:B------:R-:W-:Y:S02]  /*51c0*/  UIMAD.WIDE.U32 UR6, UR15, UR11, URZ ;  /* 0x0000000b0f0672a5 */ /* 0x000fe4000f8e00ff */
[----:B------:R-:W-:Y:S02]  /*51d0*/  @!UP3 USEL UR8, UR16, UR4, !UP0 ;  /* 0x000000041008b287 */ /* 0x000fe4000c000000 */
[----:B------:R-:W-:Y:S03]  /*51e0*/  @!UP3 UISETP.NE.AND UP0, UPT, UR10, 0x1, UPT ;  /* 0x000000010a00b88c */ /* 0x000fe6000bf05270 */
[----:B------:R-:W-:Y:S02]  /*51f0*/  @!UP3 UMOV UR6, UR7 ;  /* 0x000000070006bc82 */ /* 0x000fe40008000000 */
[----:B------:R-:W3:Y:S02]  /*5200*/  @!UP3 LDCU UR4, c[0x0][0xc20] ;  /* 0x00018400ff04b7ac */ /* 0x000ee40008000800 */
[----:B---3--:R-:W-:Y:S04]  /*5210*/  @!UP3 USHF.R.U32.HI UR6, URZ, UR4, UR6 ;  /* 0x00000004ff06b299 */ /* 0x008fe80008011606 */
[----:B------:R-:W-:Y:S04]  /*5220*/  @!UP3 USEL UR6, UR15, UR6, !UP0 ;  /* 0x000000060f06b287 */ /* 0x000fe8000c000000 */
[----:B------:R-:W-:Y:S02]  /*5230*/  @!UP3 UIADD3 UR4, UPT, UPT, -UR8, UR6, URZ ;  /* 0x000000060804b290 */ /* 0x000fe4000fffe1ff */
[----:B------:R-:W-:Y:S02]  /*5240*/  @!UP3 UIADD3 UR6, UPT, UPT, UR8, -UR6, URZ ;  /* 0x800000060806b290 */ /* 0x000fe4000fffe0ff */
[----:B------:R-:W-:Y:S02]  /*5250*/  @!UP3 UIMAD UR16, UR4, UR5, UR16 ;  /* 0x000000050410b2a4 */ /* 0x000fe4000f8e0210 */
[----:B------:R-:W-:Y:S01]  /*5260*/  @!UP3 UIMAD UR15, UR6, UR10, UR15 ;  /* 0x0000000a060fb2a4 */ /* 0x000fe2000f8e020f */
[----:B------:R-:W-:Y:S11]  /*5270*/  BRA.U UP4, `(.L_x_88) ;  /* 0x0000000104107547 */ /* 0x000ff6000b800000 */
[----:B------:R-:W-:Y:S04]  /*5280*/  MOV R0, UR38 ;  /* 0x0000002600007c02 */ /* 0x000fe80008000f00 */
[----:B------:R-:W-:Y:S04]  /*5290*/  SHF.L.U32 R9, R0, 0x1f, RZ ;  /* 0x0000001f00097819 */ /* 0x000fe800000006ff */
[----:B------:R-:W3:Y:S02]  /*52a0*/  SYNCS.PHASECHK.TRANS64.TRYWAIT P2, [UR24+0xd8], R9 ;  /* 0x0000d809ff0075a7 */ /* 0x000ee40008041118 */
[----:B---3--:R-:W-:Y:S05]  /*52b0*/  @!P2 BRA `(.L_x_89) ;  /* 0x0000004000aca947 */ /* 0x008fea0003800000 */
.L_x_88:
[----:B------:R-:W-:Y:S05]  /*52c0*/  BRA.U !UP6, `(.L_x_90) ;  /* 0x000000010e387547 */ /* 0x000fea000b800000 */
[----:B------:R-:W-:Y:S01]  /*52d0*/  UPLOP3.LUT UP1, UPT, UPT, UPT, UP5, 0x80, 0x8 ;  /* 0x000000000008789c */ /* 0x000fe20003f2f050 */
[----:B---3--:R-:W-:Y:S01]  /*52e0*/  HFMA2 R0, -RZ, RZ, 0, 5.9604644775390625e-08 ;  /* 0x00000001ff007431 */ /* 0x008fe200000001ff */
[----:B------:R-:W3:Y:S01]  /*52f0*/  LDCU.64 UR8, c[0x0][0x358] ;  /* 0x00006b00ff0877ac */ /* 0x000ee20008000a00 */
[----:B------:R-:W-:Y:S03]  /*5300*/  IMAD.MOV.U32 R87, RZ, RZ, 0x1 ;  /* 0x00000001ff577424 */ /* 0x000fe600078e00ff */
[----:B------:R-:W-:Y:S05]  /*5310*/  PLOP3.LUT P2, PT, PT, PT, UP1, 0x80, 0x8 ;  /* 0x000000000008781c */ /* 0x000fea0003f4f018 */
[----:B------:R-:W4:Y:S01]  /*5320*/  @UP1 LDCU.64 UR4, c[0x0][0x988] ;  /* 0x00013100ff0417ac */ /* 0x000f220008000a00 */
[----:B------:R-:W-:Y:S07]  /*5330*/  @UP1 UIMAD UR6, UR54, UR28, URZ ;  /* 0x0000001c360612a4 */ /* 0x000fee000f8e02ff */
[----:B------:R-:W-:Y:S01]  /*5340*/  @!P2 PRMT R87, R0, 0x7610, R87 ;  /* 0x000076100057a816 */ /* 0x000fe20000000057 */
[----:B----4-:R-:W-:Y:S06]  /*5350*/  @UP1 UIMAD.WIDE UR4, UR6, 0x4, UR4 ;  /* 0x00000004060418a5 */ /* 0x010fec000f8e0204 */
[----:B------:R-:W-:Y:S01]  /*5360*/  IMAD.U32 R14, RZ, RZ, UR4 ;  /* 0x00000004ff0e7e24 */ /* 0x000fe2000f8e00ff */
[----:B------:R-:W-:Y:S04]  /*5370*/  MOV R15, UR5 ;  /* 0x00000005000f7c02 */ /* 0x000fe80008000f00 */
[----:B------:R-:W4:Y:S01]  /*5380*/  @!UP1 LDCU UR4, c[0x0][0x980] ;  /* 0x00013000ff0497ac */ /* 0x000f220008000800 */
[----:B---3-5:R3:W5:Y:S02]  /*5390*/  @P2 LDG.E R41, desc[UR8][R14.64] ;  /* 0x000000080e292981 */ /* 0x028764000c1e1900 */
[----:B---34-:R-:W-:Y:S07]  /*53a0*/  @!P2 IMAD.U32 R41, RZ, RZ, UR4 ;  /* 0x00000004ff29ae24 */ /* 0x018fee000f8e00ff */
.L_x_90:
[----:B-----5:R-:W-:Y:S01]  /*53b0*/  @!P1 FSETP.EQ.AND P3, PT, R41, RZ, PT ;  /* 0x000000ff2900920b */ /* 0x020fe20003f62000 */
[----:B------:R-:W-:Y:S01]  /*53c0*/  @!UPT UIADD3 URZ, UPT, UPT, URZ, URZ, URZ ;  /* 0x000000fffffff290 */ /* 0x000fe2000fffe0ff */
[----:B------:R-:W-:Y:S11]  /*53d0*/  @!P1 BRA `(.L_x_91) ;  /* 0x0000000000149947 */ /* 0x000ff60003800000 */
[----:B------:R-:W-:Y:S02]  /*53e0*/  LOP3.LUT P1, RZ, R87, 0xff, RZ, 0xc0, !PT ;  /* 0x000000ff57ff7812 */ /* 0x000fe4000782c0ff */
[----:B------:R-:W-:Y:S04]  /*53f0*/  PLOP3.LUT P3, PT, PT, PT, UP1, 0x80, 0x8 ;  /* 0x000000000008781c */ /* 0x000fe80003f6f018 */
[----:B------:R-:W-:Y:S07]  /*5400*/  PLOP3.LUT P3, PT, P3, PT, PT, 0x8, 0x80 ;  /* 0x000000000080781c */ /* 0x000fee0001f6e170 */
[----:B------:R-:W-:Y:S11]  /*5410*/  @P1 FSETP.EQ.AND P3, PT, R41, RZ, PT ;  /* 0x000000ff2900120b */ /* 0x000ff60003f62000 */
[----:B------:R-:W-:Y:S02]  /*5420*/  @!UPT UIADD3 URZ, UPT, UPT, URZ, URZ, URZ ;  /* 0x000000fffffff290 */ /* 0x000fe4000fffe0ff */
.L_x_91:
[----:B------:R-:W-:Y:S01]  /*5430*/  ULEA UR7, UR26, UR24, 0x3 ;  /* 0x000000181a077291 */ /* 0x000fe2000f8e18ff */
[----:B---3--:R-:W-:Y:S01]  /*5440*/  SHF.L.U32 R9, R10, 0x1f, RZ ;  /* 0x0000001f0a097819 */ /* 0x008fe200000006ff */
[----:B------:R-:W-:Y:S02]  /*5450*/  USHF.L.U32 UR11, UR53, 0x7, URZ ;  /* 0x00000007350b7899 */ /* 0x000fe400080006ff */
[----:B------:R-:W-:Y:S02]  /*5460*/  UISETP.NE.AND UP0, UPT, UR40, 0x1, UPT ;  /* 0x000000012800788c */ /* 0x000fe4000bf05270 */
[----:B------:R-:W-:Y:S01]  /*5470*/  UIMAD.WIDE.U32 UR4, UR11, UR41, URZ ;  /* 0x000000290b0472a5 */ /* 0x000fe2000f8e00ff */
[----:B------:R-:W-:Y:S02]  /*5480*/  ELECT P2, URZ, PT ;  /* 0x0000000000ff782f */ /* 0x000fe40003840000 */
[----:B------:R-:W3:Y:S02]  /*5490*/  SYNCS.PHASECHK.TRANS64.TRYWAIT P1, [UR7+0xb8], R9 ;  /* 0x0000b809ff0075a7 */ /* 0x000ee40008021107 */
[----:B------:R-:W-:Y:S02]  /*54a0*/  PLOP3.LUT P2, PT, P3, P2, PT, 0xf2, 0x2f ;  /* 0x00000000002f781c */ /* 0x000fe40001f45e72 */
[----:B------:R-:W-:Y:S02]  /*54b0*/  UMOV UR4, UR5 ;  /* 0x0000000500047c82 */ /* 0x000fe40008000000 */
[----:B------:R-:W-:Y:S04]  /*54c0*/  USHF.R.U32.HI UR4, URZ, UR42, UR4 ;  /* 0x0000002aff047299 */ /* 0x000fe80008011604 */
[----:B------:R-:W-:Y:S02]  /*54d0*/  USEL UR12, UR11, UR4, !UP0 ;  /* 0x000000040b0c7287 */ /* 0x000fe4000c000000 */
[----:B------:R-:W-:Y:S02]  /*54e0*/  UISETP.NE.AND UP0, UPT, UR43, 0x1, UPT ;  /* 0x000000012b00788c */ /* 0x000fe4000bf05270 */
[----:B------:R-:W-:Y:S02]  /*54f0*/  UIMAD.WIDE.U32 UR4, UR12, UR44, URZ ;  /* 0x0000002c0c0472a5 */ /* 0x000fe4000f8e00ff */
[----:B------:R-:W-:Y:S01]  /*5500*/  UIADD3 UR6, UPT, UPT, -UR12, URZ, URZ ;  /* 0x000000ff0c067290 */ /* 0x000fe2000fffe1ff */
[----:B------:R-:W-:Y:S03]  /*5510*/  @!P2 IMAD.MOV.U32 R0, RZ, 0x20, RZ ;  /* 0x00000020ff00a824 */ /* 0x000fe600078e00ff */
[----:B------:R-:W-:Y:S01]  /*5520*/  UIMAD UR11, UR40, UR6, UR11 ;  /* 0x00000006280b72a4 */ /* 0x000fe2000f8e020b */
[----:B------:R-:W-:Y:S01]  /*5530*/  @!P2 IMAD.MOV.U32 R0, RZ, 0x400, R0 ;  /* 0x00000400ff00a824 */ /* 0x000fe200078e0000 */
[----:B------:R-:W-:Y:S02]  /*5540*/  UMOV UR4, UR5 ;  /* 0x0000000500047c82 */ /* 0x000fe40008000000 */
[----:B------:R-:W-:Y:S04]  /*5550*/  USHF.R.U32.HI UR4, URZ, UR45, UR4 ;  /* 0x0000002dff047299 */ /* 0x000fe80008011604 */
[----:B------:R-:W-:Y:S02]  /*5560*/  USEL UR13, UR12, UR4, !UP0 ;  /* 0x000000040c0d7287 */ /* 0x000fe4000c000000 */
[----:B------:R-:W-:Y:S02]  /*5570*/  UISETP.NE.AND UP0, UPT, UR46, 0x1, UPT ;  /* 0x000000012e00788c */ /* 0x000fe4000bf05270 */
[----:B------:R-:W-:Y:S07]  /*5580*/  UIMAD.WIDE.U32 UR4, UR13, UR47, URZ ;  /* 0x0000002f0d0472a5 */ /* 0x000fee000f8e00ff */
[----:B------:R-:W-:Y:S02]  /*5590*/  UMOV UR4, UR5 ;  /* 0x0000000500047c82 */ /* 0x000fe40008000000 */
[----:B-1----:R-:W-:Y:S04]  /*55a0*/  USHF.R.U32.HI UR4, URZ, UR49, UR4 ;  /* 0x00000031ff047299 */ /* 0x002fe80008011604 */
[----:B------:R-:W-:Y:S02]  /*55b0*/  USEL UR14, UR13, UR4, !UP0 ;  /* 0x000000040d0e7287 */ /* 0x000fe4000c000000 */
[----:B------:R-:W-:Y:S02]  /*55c0*/  UIADD3 UR4, UPT, UPT, -UR13, URZ, URZ ;  /* 0x000000ff0d047290 */ /* 0x000fe4000fffe1ff */
[----:B------:R-:W-:Y:S02]  /*55d0*/  UIADD3 UR5, UPT, UPT, -UR14, URZ, URZ ;  /* 0x000000ff0e057290 */ /* 0x000fe4000fffe1ff */
[----:B------:R-:W-:Y:S02]  /*55e0*/  UIMAD UR12, UR43, UR4, UR12 ;  /* 0x000000042b0c72a4 */ /* 0x000fe4000f8e020c */
[----:B------:R-:W-:Y:S01]  /*55f0*/  UIMAD UR13, UR46, UR5, UR13 ;  /* 0x000000052e0d72a4 */ /* 0x000fe2000f8e020d */
[----:B---3--:R-:W-:Y:S11]  /*5600*/  @!P1 BRA `(.L_x_92) ;  /* 0x0000003c00f09947 */ /* 0x008ff60003800000 */
.L_x_174:
[----:B------:R-:W3:Y:S01]  /*5610*/  S2UR UR50, SR_CgaCtaId ;  /* 0x00000000003279c3 */ /* 0x000ee20000008800 */
[----:B------:R-:W-:Y:S01]  /*5620*/  @!P2 R2UR UR4, R0 ;  /* 0x000000000004a2ca */ /* 0x000fe200000e0000 */
[----:B------:R-:W-:Y:S01]  /*5630*/  VOTEU.ALL UP0, P2 ;  /* 0x0000000000ff7886 */ /* 0x000fe20001000000 */
[----:B-1----:R-:W-:Y:S02]  /*5640*/  @!P2 IADD3 R2, P1, PT, R12, 0x680, RZ ;  /* 0x000006800c02a810 */ /* 0x002fe40007f3e0ff */
[----:B------:R-:W-:Y:S02]  /*5650*/  @P0 SHF.R.U32.HI R4, RZ, 0x10, R5 ;  /* 0x00000010ff040819 */ /* 0x000fe40000011605 */
[----:B------:R-:W-:Y:S01]  /*5660*/  @!P2 R2UR UR6, R2 ;  /* 0x000000000206a2ca */ /* 0x000fe200000e0000 */
[----:B------:R-:W-:Y:S01]  /*5670*/  @!P2 IMAD.X R0, RZ, RZ, R13, P1 ;  /* 0x000000ffff00a224 */ /* 0x000fe200008e060d */
[----:B------:R-:W-:Y:S01]  /*5680*/  @!UP0 ULEA UR5, UR26, UR24, 0xd ;  /* 0x000000181a058291 */ /* 0x000fe2000f8e68ff */
[----:B------:R-:W-:Y:S03]  /*5690*/  @P0 R2UR UR54, R4 ;  /* 0x00000000043602ca */ /* 0x000fe600000e0000 */
[----:B------:R-:W-:Y:S02]  /*56a0*/  @!UP0 UIADD3 UR8, UPT, UPT, UR5, 0x200, URZ ;  /* 0x0000020005088890 */ /* 0x000fe4000fffe0ff */
[----:B------:R-:W-:Y:S01]  /*56b0*/  @!UP0 UPRMT UR22, UR4, 0x5410, URZ ;  /* 0x0000541004168896 */ /* 0x000fe200080000ff */
[----:B------:R-:W-:Y:S01]  /*56c0*/  @!P2 R2UR UR4, R0 ;  /* 0x000000000004a2ca */ /* 0x000fe200000e0000 */
[----:B------:R-:W-:Y:S01]  /*56d0*/  UIADD3 UR5, UPT, UPT, UR26, 0x1, URZ ;  /* 0x000000011a057890 */ /* 0x000fe2000fffe0ff */
[----:B------:R-:W-:Y:S02]  /*56e0*/  @!P2 IMAD.MOV.U32 R0, RZ, RZ, 0x2000 ;  /* 0x00002000ff00a424 */ /* 0x000fe400078e00ff */
[----:B------:R-:W-:Y:S01]  /*56f0*/  IMAD.U32 R14, RZ, RZ, UR6 ;  /* 0x00000006ff0e7e24 */ /* 0x000fe2000f8e00ff */
[----:B------:R-:W-:Y:S04]  /*5700*/  UISETP.NE.AND UP0, UPT, UR5, 0x3, UPT ;  /* 0x000000030500788c */ /* 0x000fe8000bf05270 */
[----:B------:R-:W-:Y:S01]  /*5710*/  @!P2 R2UR UR20, R14 ;  /* 0x000000000e14a2ca */ /* 0x000fe200000e0000 */
[----:B------:R-:W-:Y:S02]  /*5720*/  USEL UR5, UR5, URZ, UP0 ;  /* 0x000000ff05057287 */ /* 0x000fe40008000000 */
[----:B------:R-:W-:Y:S01]  /*5730*/  USEL UR23, URZ, 0x1, UP0 ;  /* 0x00000001ff177887 */ /* 0x000fe20008000000 */
[----:B------:R-:W-:Y:S01]  /*5740*/  IMAD.U32 R15, RZ, RZ, UR4 ;  /* 0x00000004ff0f7e24 */ /* 0x000fe2000f8e00ff */
[----:B------:R-:W-:Y:S01]  /*5750*/  UIADD3 UR4, UPT, UPT, UR7, 0xa0, URZ ;  /* 0x000000a007047890 */ /* 0x000fe2000fffe0ff */
[----:B------:R-:W-:Y:S03]  /*5760*/  VOTEU.ALL UP0, P2 ;  /* 0x0000000000ff7886 */ /* 0x000fe60001000000 */
[----:B------:R-:W-:Y:S01]  /*5770*/  @!P2 R2UR UR21, R15 ;  /* 0x000000000f15a2ca */ /* 0x000fe200000e0000 */
[----:B---3--:R-:W-:Y:S01]  /*5780*/  UPRMT UR6, UR50, 0x654, UR4 ;  /* 0x0000065432067896 */ /* 0x008fe20008000004 */
[----:B------:R-:W-:Y:S01]  /*5790*/  LOP3.LUT R10, R10, UR23, RZ, 0x3c, !PT ;  /* 0x000000170a0a7c12 */ /* 0x000fe2000f8e3cff */
[----:B------:R-:W-:Y:S01]  /*57a0*/  @!UP0 UMOV UR9, UR4 ;  /* 0x0000000400098c82 */ /* 0x000fe20008000000 */
[----:B------:R-:W-:Y:S01]  /*57b0*/  @!UP0 UMOV UR10, UR25 ;  /* 0x00000019000a8c82 */ /* 0x000fe20008000000 */
[----:B------:R-:W-:Y:S01]  /*57c0*/  ULEA UR4, UR5, UR24, 0x3 ;  /* 0x0000001805047291 */ /* 0x000fe2000f8e18ff */
[----:B------:R-:W-:Y:S07]  /*57d0*/  SHF.L.U32 R9, R10, 0x1f, RZ ;  /* 0x0000001f0a097819 */ /* 0x000fee00000006ff */
[----:B------:R1:W-:Y:S01]  /*57e0*/  @!UP0 UTMALDG.5D.IM2COL [UR8], [UR20], UR22 ;  /* 0x00000008140083b4 */ /* 0x0003e20008060016 */
[----:B------:R1:W-:Y:S01]  /*57f0*/  @!P2 SYNCS.ARRIVE.TRANS64.RED.A0TR RZ, [UR7+0xa0], R0 ;  /* 0x0000a000ffffa9a7 */ /* 0x0003e20008300407 */
[----:B------:R-:W-:Y:S01]  /*5800*/  SYNCS.ARRIVE.TRANS64.RED.A1T0 RZ, [UR6], RZ ;  /* 0x000000ffffff79a7 */ /* 0x000fe20008100406 */
[----:B------:R-:W3:Y:S02]  /*5810*/  SYNCS.PHASECHK.TRANS64.TRYWAIT P1, [UR4+0xb8], R9 ;  /* 0x0000b809ff0075a7 */ /* 0x000ee40008021104 */
[----:B-1-3--:R-:W-:Y:S05]  /*5820*/  @!P1 BRA `(.L_x_93) ;  /* 0x0000003c00809947 */ /* 0x00afea0003800000 */
.L_x_176:
[----:B------:R-:W3:Y:S01]  /*5830*/  S2UR UR50, SR_CgaCtaId ;  /* 0x00000000003279c3 */ /* 0x000ee20000008800 */
[----:B------:R-:W-:Y:S01]  /*5840*/  UIADD3 UR6, UPT, UPT, UR5, 0x1, URZ ;  /* 0x0000000105067890 */ /* 0x000fe2000fffe0ff */
[----:B-1----:R-:W-:Y:S01]  /*5850*/  @!P2 IMAD.MOV.U32 R0, RZ, 0x20, RZ ;  /* 0x00000020ff00a824 */ /* 0x002fe200078e00ff */
[----:B------:R-:W-:Y:S01]  /*5860*/  UPLOP3.LUT UP4, UPT, UPT, UPT, UPT, 0x80, 0x8 ;  /* 0x000000000008789c */ /* 0x000fe20003f8f070 */
[----:B------:R-:W-:Y:S01]  /*5870*/  @!P2 IADD3 R2, P0, PT, R12, 0x680, RZ ;  /* 0x000006800c02a810 */ /* 0x000fe20007f1e0ff */
[----:B------:R-:W-:Y:S01]  /*5880*/  UISETP.NE.AND UP0, UPT, UR6, 0x3, UPT ;  /* 0x000000030600788c */ /* 0x000fe2000bf05270 */
[----:B------:R-:W-:Y:S01]  /*5890*/  @!P2 IMAD.MOV.U32 R0, RZ, 0x400, R0 ;  /* 0x00000400ff00a824 */ /* 0x000fe200078e0000 */
[----:B------:R-:W-:Y:S02]  /*58a0*/  R2UR UR23, R92 ;  /* 0x000000005c1772ca */ /* 0x000fe400000e0000 */
[----:B------:R-:W-:Y:S01]  /*58b0*/  USEL UR26, UR6, URZ, UP0 ;  /* 0x000000ff061a7287 */ /* 0x000fe20008000000 */
[----:B------:R-:W-:Y:S01]  /*58c0*/  R2UR UR22, R93 ;  /* 0x000000005d1672ca */ /* 0x000fe200000e0000 */
[----:B------:R-:W-:Y:S01]  /*58d0*/  USEL UR21, URZ, 0x1, UP0 ;  /* 0x00000001ff157887 */ /* 0x000fe20008000000 */
[----:B------:R-:W-:Y:S01]  /*58e0*/  @!P2 R2UR UR6, R0 ;  /* 0x000000000006a2ca */ /* 0x000fe200000e0000 */
[----:B------:R-:W-:Y:S01]  /*58f0*/  VOTEU.ALL UP0, P2 ;  /* 0x0000000000ff7886 */ /* 0x000fe20001000000 */
[----:B------:R-:W-:Y:S01]  /*5900*/  @!P2 IMAD.X R0, RZ, RZ, R13, P0 ;  /* 0x000000ffff00a224 */ /* 0x000fe200000e060d */
[----:B------:R-:W-:Y:S02]  /*5910*/  LOP3.LUT R8, R8, 0x1, RZ, 0x3c, !PT ;  /* 0x0000000108087812 */ /* 0x000fe400078e3cff */
[----:B------:R-:W-:Y:S01]  /*5920*/  LOP3.LUT R10, R10, UR21, RZ, 0x3c, !PT ;  /* 0x000000150a0a7c12 */ /* 0x000fe2000f8e3cff */
[----:B------:R-:W-:Y:S02]  /*5930*/  @!UP0 ULEA UR5, UR5, UR24, 0xd ;  /* 0x0000001805058291 */ /* 0x000fe4000f8e68ff */
[----:B------:R-:W-:Y:S02]  /*5940*/  @!UP0 UIADD3 UR10, UPT, UPT, UR25, 0x20, URZ ;  /* 0x00000020190a8890 */ /* 0x000fe4000fffe0ff */
[----:B------:R-:W-:Y:S02]  /*5950*/  @!UP0 UIADD3 UR8, UPT, UPT, UR5, 0x200, URZ ;  /* 0x0000020005088890 */ /* 0x000fe4000fffe0ff */
[----:B------:R-:W-:Y:S01]  /*5960*/  UIADD3 UR23, UPT, UPT, UR15, UR23, URZ ;  /* 0x000000170f177290 */ /* 0x000fe2000fffe0ff */
[----:B------:R-:W-:Y:S01]  /*5970*/  @!P2 R2UR UR5, R0 ;  /* 0x000000000005a2ca */ /* 0x000fe200000e0000 */
[----:B------:R-:W-:Y:S01]  /*5980*/  @!UP0 UPRMT UR20, UR6, 0x5410, URZ ;  /* 0x0000541006148896 */ /* 0x000fe200080000ff */
[----:B------:R-:W-:Y:S01]  /*5990*/  @!P2 R2UR UR6, R2 ;  /* 0x000000000206a2ca */ /* 0x000fe200000e0000 */
[----:B------:R-:W-:Y:S01]  /*59a0*/  VOTEU.ALL UP0, P2 ;  /* 0x0000000000ff7886 */ /* 0x000fe20001000000 */
[----:B------:R-:W-:Y:S09]  /*59b0*/  UIADD3 UR53, UPT, UPT, UR16, UR22, URZ ;  /* 0x0000001610357290 */ /* 0x000ff2000fffe0ff */
[----:B------:R-:W-:Y:S01]  /*59c0*/  IMAD.U32 R5, RZ, RZ, UR5 ;  /* 0x00000005ff057e24 */ /* 0x000fe2000f8e00ff */
[----:B------:R-:W-:Y:S01]  /*59d0*/  UIADD3 UR5, UPT, UPT, UR4, 0xa0, URZ ;  /* 0x000000a004057890 */ /* 0x000fe2000fffe0ff */
[----:B------:R-:W-:Y:S03]  /*59e0*/  IMAD.U32 R4, RZ, RZ, UR6 ;  /* 0x00000006ff047e24 */ /* 0x000fe6000f8e00ff */
[----:B------:R-:W-:Y:S02]  /*59f0*/  @!P2 R2UR UR7, R5 ;  /* 0x000000000507a2ca */ /* 0x000fe400000e0000 */
[----:B------:R-:W-:Y:S01]  /*5a00*/  @!P2 R2UR UR6, R4 ;  /* 0x000000000406a2ca */ /* 0x000fe200000e0000 */
[----:B------:R-:W-:Y:S01]  /*5a10*/  @!UP0 UMOV UR9, UR5 ;  /* 0x0000000500098c82 */ /* 0x000fe20008000000 */
[----:B---3--:R-:W-:Y:S11]  /*5a20*/  UPRMT UR5, UR50, 0x654, UR5 ;  /* 0x0000065432057896 */ /* 0x008ff60008000005 */
[----:B------:R3:W-:Y:S01]  /*5a30*/  @!UP0 UTMALDG.5D.IM2COL [UR8], [UR6], UR20 ;  /* 0x00000008060083b4 */ /* 0x0007e20008060014 */
[----:B------:R3:W-:Y:S01]  /*5a40*/  @!P2 SYNCS.ARRIVE.TRANS64.RED.A0TR RZ, [UR4+0xa0], R3 ;  /* 0x0000a003ffffa9a7 */ /* 0x0007e20008300404 */
[----:B------:R-:W-:Y:S01]  /*5a50*/  SYNCS.ARRIVE.TRANS64.RED.A1T0 RZ, [UR5], RZ ;  /* 0x000000ffffff79a7 */ /* 0x000fe20008100405 */
[----:B------:R-:W-:Y:S05]  /*5a60*/  BRA.U UP2, `(.L_x_94) ;  /* 0xfffffff102907547 */ /* 0x000fea000b83ffff */
[----:B------:R-:W-:Y:S01]  /*5a70*/  UIADD3 UR24, UPT, UPT, UR24, 0xb8, URZ ;  /* 0x000000b818187890 */ /* 0x000fe2000fffe0ff */
[----:B---3--:R-:W-:-:S03]  /*5a80*/  SHF.L.U32 R3, R10, 0x1f, RZ ;  /* 0x0000001f0a037819 */ /* 0x008fc600000006ff */
[----:B------:R-:W-:-:S09]  /*5a90*/  ULEA UR4, UR26, UR24, 0x3 ;  /* 0x000000181a047291 */ /* 0x000fd2000f8e18ff */
[----:B------:R-:W1:Y:S02]  /*5aa0*/  SYNCS.PHASECHK.TRANS64.TRYWAIT P0, [UR4], R3 ;  /* 0x00000003ff0075a7 */ /* 0x000e640008001104 */
[----:B-1----:R-:W-:Y:S05]  /*5ab0*/  @!P0 BRA `(.L_x_95) ;  /* 0x0000003800f48947 */ /* 0x002fea0003800000 */
.L_x_178:
[----:B------:R-:W-:-:S04]  /*5ac0*/  UIADD3 UR4, UPT, UPT, UR26, 0x1, URZ ;  /* 0x000000011a047890 */ /* 0x000fc8000fffe0ff */
[----:B------:R-:W-:-:S04]  /*5ad0*/  UISETP.NE.AND UP0, UPT, UR4, 0x3, UPT ;  /* 0x000000030400788c */ /* 0x000fc8000bf05270 */
[----:B------:R-:W-:Y:S02]  /*5ae0*/  USEL UR6, URZ, 0x1, UP0 ;  /* 0x00000001ff067887 */ /* 0x000fe40008000000 */
[----:B------:R-:W-:-:S04]  /*5af0*/  USEL UR4, UR4, URZ, UP0 ;  /* 0x000000ff04047287 */ /* 0x000fc80008000000 */
[----:B------:R-:W-:Y:S01]  /*5b00*/  ULEA UR5, UR4, UR24, 0x3 ;  /* 0x0000001804057291 */ /* 0x000fe2000f8e18ff */
[----:B------:R-:W-:-:S04]  /*5b10*/  LOP3.LUT R10, R10, UR6, RZ, 0x3c, !PT ;  /* 0x000000060a0a7c12 */ /* 0x000fc8000f8e3cff */
[----:B-1----:R-:W-:-:S04]  /*5b20*/  SHF.L.U32 R3, R10, 0x1f, RZ ;  /* 0x0000001f0a037819 */ /* 0x002fc800000006ff */
[----:B------:R-:W1:Y:S02]  /*5b30*/  SYNCS.PHASECHK.TRANS64.TRYWAIT P0, [UR5], R3 ;  /* 0x00000003ff0075a7 */ /* 0x000e640008001105 */
[----:B-1----:R-:W-:Y:S05]  /*5b40*/  @!P0 BRA `(.L_x_96) ;  /* 0x0000003800e88947 */ /* 0x002fea0003800000 */
.L_x_180:
[----:B------:R-:W-:-:S04]  /*5b50*/  UIADD3 UR4, UPT, UPT, UR4, 0x1, URZ ;  /* 0x0000000104047890 */ /* 0x000fc8000fffe0ff */
[----:B------:R-:W-:-:S04]  /*5b60*/  UISETP.NE.AND UP0, UPT, UR4, 0x3, UPT ;  /* 0x000000030400788c */ /* 0x000fc8000bf05270 */
[----:B------:R-:W-:Y:S02]  /*5b70*/  USEL UR5, URZ, 0x1, UP0 ;  /* 0x00000001ff057887 */ /* 0x000fe40008000000 */
[----:B------:R-:W-:-:S04]  /*5b80*/  USEL UR4, UR4, URZ, UP0 ;  /* 0x000000ff04047287 */ /* 0x000fc80008000000 */
[----:B------:R-:W-:Y:S01]  /*5b90*/  ULEA UR4, UR4, UR24, 0x3 ;  /* 0x0000001804047291 */ /* 0x000fe2000f8e18ff */
[----:B-1----:R-:W-:-:S04]  /*5ba0*/  LOP3.LUT R3, R10, UR5, RZ, 0x3c, !PT ;  /* 0x000000050a037c12 */ /* 0x002fc8000f8e3cff */
[----:B------:R-:W-:Y:S01]  /*5bb0*/  SHF.L.U32 R3, R3, 0x1f, RZ ;  /* 0x0000001f03037819 */ /* 0x000fe200000006ff */
[----:B------:R-:W-:-:S07]  /*5bc0*/  IMAD.U32 R0, RZ, RZ, UR4 ;  /* 0x00000004ff007e24 */ /* 0x000fce000f8e00ff */
.L_x_97:
[----:B-1----:R1:W3:Y:S02]  /*5bd0*/  SYNCS.PHASECHK.TRANS64.TRYWAIT P0, [R0+URZ], R3 ;  /* 0x00000003000075a7 */ /* 0x0022e400080011ff */
[----:B---3--:R-:W-:Y:S05]  /*5be0*/  @!P0 NANOSLEEP.SYNCS 0x989680 ;  /* 0x009896800000895d */ /* 0x008fea0003900000 */
[----:B------:R-:W3:Y:S02]  /*5bf0*/  @!P0 SYNCS.PHASECHK.TRANS64 P0, [R0+URZ], R3 ;  /* 0x00000003000085a7 */ /* 0x000ee400080010ff */
[----:B--23--:R-:W-:Y:S05]  /*5c00*/  @P0 EXIT ;  /* 0x000000000000094d */ /* 0x00cfea0003800000 */
[----:B------:R-:W-:Y:S05]  /*5c10*/  BRA `(.L_x_97) ;  /* 0xfffffffc00ec7947 */ /* 0x000fea000383ffff */
.L_x_85:
[----:B------:R-:W-:-:S06]  /*5c20*/  UISETP.GE.AND UP0, UPT, UR18, 0x4, UPT ;  /* 0x000000041200788c */ /* 0x000fcc000bf06270 */
[----:B------:R-:W-:-:S13]  /*5c30*/  PLOP3.LUT P0, PT, PT, PT, UP0, 0x80, 0x8 ;  /* 0x000000000008781c */ /* 0x000fda0003f0f008 */
[----:B-1----:R-:W-:Y:S05]  /*5c40*/  @!P0 EXIT ;  /* 0x000000000000894d */ /* 0x002fea0003800000 */
[----:B------:R-:W1:Y:S08]  /*5c50*/  S2UR UR4, SR_CgaCtaId ;  /* 0x00000000000479c3 */ /* 0x000e700000008800 */
[----:B------:R-:W-:Y:S01]  /*5c60*/  BAR.SYNC.DEFER_BLOCKING 0x6, 0xa0 ;  /* 0x0182800000007b1d */ /* 0x000fe20000010000 */
[C---:B------:R-:W-:Y:S01]  /*5c70*/  IMAD.SHL.U32 R5, R95.reuse, 0x20, RZ ;  /* 0x000000205f057824 */ /* 0x040fe200078e00ff */
[C---:B------:R-:W-:Y:S01]  /*5c80*/  LOP3.LUT R96, R95.reuse, 0x2, RZ, 0xc0, !PT ;  /* 0x000000025f607812 */ /* 0x040fe200078ec0ff */
[C---:B------:R-:W-:Y:S01]  /*5c90*/  IMAD.SHL.U32 R98, R95.reuse, 0x4, RZ ;  /* 0x000000045f627824 */ /* 0x040fe200078e00ff */
[C---:B------:R-:W-:Y:S01]  /*5ca0*/  LOP3.LUT R86, R95.reuse, 0x60, RZ, 0xc0, !PT ;  /* 0x000000605f567812 */ /* 0x040fe200078ec0ff */
[----:B------:R-:W-:Y:S01]  /*5cb0*/  IMAD.U32 R37, R95, 0x10000, RZ ;  /* 0x000100005f257824 */ /* 0x000fe200078e00ff */
[----:B------:R-:W-:-:S02]  /*5cc0*/  UMOV UR50, 0x400 ;  /* 0x0000040000327882 */ /* 0x000fc40000000000 */
[----:B------:R-:W2:Y:S01]  /*5cd0*/  LDC.64 R78, c[0x0][0x9b0] ;  /* 0x00026c00ff4e7b82 */ /* 0x000ea20000000a00 */
[----:B------:R-:W-:Y:S01]  /*5ce0*/  LOP3.LUT R7, R5, 0xc0, RZ, 0xc0, !PT ;  /* 0x000000c005077812 */ /* 0x000fe200078ec0ff */
[----:B------:R-:W-:Y:S01]  /*5cf0*/  IMAD.MOV.U32 R36, RZ, RZ, RZ ;  /* 0x000000ffff247224 */ /* 0x000fe200078e00ff */
[----:B------:R-:W-:Y:S02]  /*5d00*/  LOP3.LUT R95, R95, 0x4, RZ, 0xc0, !PT ;  /* 0x000000045f5f7812 */ /* 0x000fe400078ec0ff */
[----:B------:R-:W-:Y:S02]  /*5d10*/  CS2R R84, SRZ ;  /* 0x0000000000547805 */ /* 0x000fe4000001ff00 */
[----:B------:R-:W-:Y:S01]  /*5d20*/  LOP3.LUT R98, R7, 0x18, R98, 0xf8, !PT ;  /* 0x0000001807627812 */ /* 0x000fe200078ef862 */
[----:B------:R-:W-:Y:S01]  /*5d30*/  IMAD.MOV R96, RZ, RZ, -R96 ;  /* 0x000000ffff607224 */ /* 0x000fe200078e0a60 */
[----:B------:R-:W-:Y:S01]  /*5d40*/  IADD3 R97, PT, PT, -R95, 0x2, RZ ;  /* 0x000000025f617810 */ /* 0x000fe20007ffe1ff */
[----:B------:R-:W3:Y:S01]  /*5d50*/  LDC.64 R76, c[0x0][0x9a8] ;  /* 0x00026a00ff4c7b82 */ /* 0x000ee20000000a00 */
[----:B------:R-:W-:Y:S01]  /*5d60*/  LOP3.LUT R98, R98, 0xf20, R5, 0xf8, !PT ;  /* 0x00000f2062627812 */ /* 0x000fe200078ef805 */
[----:B------:R-:W-:Y:S01]  /*5d70*/  IMAD.MOV R95, RZ, RZ, -R95 ;  /* 0x000000ffff5f7224 */ /* 0x000fe200078e0a5f */
[----:B------:R-:W-:Y:S01]  /*5d80*/  LOP3.LUT R37, R37, 0x600000, RZ, 0xc0, !PT ;  /* 0x0060000025257812 */ /* 0x000fe200078ec0ff */
[----:B------:R-:W-:Y:S01]  /*5d90*/  IMAD.SHL.U32 R97, R97, 0x10, RZ ;  /* 0x0000001061617824 */ /* 0x000fe200078e00ff */
[----:B------:R-:W-:Y:S01]  /*5da0*/  UMOV UR56, 0x1 ;  /* 0x0000000100387882 */ /* 0x000fe20000000000 */
[----:B------:R-:W-:Y:S01]  /*5db0*/  UMOV UR51, URZ ;  /* 0x000000ff00337c82 */ /* 0x000fe20008000000 */
[----:B------:R-:W4:Y:S01]  /*5dc0*/  LDCU UR48, c[0x0][0xc0c] ;  /* 0x00018180ff3077ac */ /* 0x000f220008000800 */
[----:B-1----:R-:W-:Y:S01]  /*5dd0*/  ULEA UR50, UR4, UR50, 0x18 ;  /* 0x0000003204327291 */ /* 0x002fe2000f8ec0ff */
[----:B------:R-:W1:Y:S01]  /*5de0*/  LDCU UR4, c[0x0][0x370] ;  /* 0x00006e00ff0477ac */ /* 0x000e620008000800 */
[----:B------:R-:W2:Y:S07]  /*5df0*/  LDCU UR38, c[0x0][0xc30] ;  /* 0x00018600ff2677ac */ /* 0x000eae0008000800 */
[----:B------:R-:W4:Y:S01]  /*5e00*/  LDS R2, [UR50+0x130] ;  /* 0x00013032ff027984 */ /* 0x000f220008000800 */
[----:B------:R-:W2:Y:S01]  /*5e10*/  LDCU.64 UR58, c[0x0][0x988] ;  /* 0x00013100ff3a77ac */ /* 0x000ea20008000a00 */
[----:B------:R-:W2:Y:S01]  /*5e20*/  LDCU.64 UR46, c[0x0][0xc28] ;  /* 0x00018500ff2e77ac */ /* 0x000ea20008000a00 */
[----:B------:R-:W2:Y:S01]  /*5e30*/  LDCU.128 UR60, c[0x0][0xc10] ;  /* 0x00018200ff3c77ac */ /* 0x000ea20008000c00 */
[----:B-1----:R-:W-:Y:S01]  /*5e40*/  IMAD.U32 R91, RZ, RZ, UR4 ;  /* 0x00000004ff5b7e24 */ /* 0x002fe2000f8e00ff */
[----:B------:R-:W1:Y:S01]  /*5e50*/  LDCU.64 UR4, c[0x0][0x990] ;  /* 0x00013200ff0477ac */ /* 0x000e620008000a00 */
[----:B------:R-:W2:Y:S01]  /*5e60*/  LDCU UR57, c[0x0][0x374] ;  /* 0x00006e80ff3977ac */ /* 0x000ea20008000800 */
[----:B------:R-:W-:Y:S01]  /*5e70*/  UMOV UR55, URZ ;  /* 0x000000ff00377c82 */ /* 0x000fe20008000000 */
[----:B------:R-:W-:Y:S01]  /*5e80*/  UMOV UR52, URZ ;  /* 0x000000ff00347c82 */ /* 0x000fe20008000000 */
[----:B-1----:R-:W-:Y:S01]  /*5e90*/  IMAD.U32 R90, RZ, RZ, UR4 ;  /* 0x00000004ff5a7e24 */ /* 0x002fe2000f8e00ff */
[----:B------:R-:W-:Y:S01]  /*5ea0*/  UIADD3 UR4, UPT, UPT, UR50, 0x200, URZ ;  /* 0x0000020032047890 */ /* 0x000fe2000fffe0ff */
[----:B------:R-:W-:-:S05]  /*5eb0*/  IMAD.U32 R89, RZ, RZ, UR5 ;  /* 0x00000005ff597e24 */ /* 0x000fca000f8e00ff */
[----:B------:R-:W-:Y:S01]  /*5ec0*/  IMAD.U32 R0, RZ, RZ, UR4 ;  /* 0x00000004ff007e24 */ /* 0x000fe2000f8e00ff */
[----:B------:R-:W-:Y:S01]  /*5ed0*/  LEA R98, R98, UR4, 0x1 ;  /* 0x0000000462627c11 */ /* 0x000fe2000f8e08ff */
[C---:B----4-:R-:W-:Y:S01]  /*5ee0*/  VIADD R3, R2.reuse, 0x40 ;  /* 0x0000004002037836 */ /* 0x050fe20000000000 */
[----:B------:R-:W-:-:S04]  /*5ef0*/  LOP3.LUT R2, R2, 0xffff, RZ, 0xc0, !PT ;  /* 0x0000ffff02027812 */ /* 0x000fc800078ec0ff */
[----:B------:R-:W-:-:S05]  /*5f00*/  LOP3.LUT R3, R3, 0xffff, RZ, 0xc0, !PT ;  /* 0x0000ffff03037812 */ /* 0x000fca00078ec0ff */
[----:B--23--:R1:W-:Y:S02]  /*5f10*/  STL.64 [R1], R2 ;  /* 0x0000000201007387 */ /* 0x00c3e40000100a00 */
.L_x_128:
[----:B-1----:R-:W-:Y:S04]  /*5f20*/  SHF.L.U32 R3, R84, 0x1f, RZ ;  /* 0x0000001f54037819 */ /* 0x002fe800000006ff */
[----:B------:R-:W1:Y:S02]  /*5f30*/  SYNCS.PHASECHK.TRANS64.TRYWAIT P0, [UR50+0xe0], R3 ;  /* 0x0000e003ff0075a7 */ /* 0x000e640008001132 */
[----:B-1----:R-:W-:Y:S05]  /*5f40*/  @!P0 BRA `(.L_x_98) ;  /* 0x0000003800008947 */ /* 0x002fea0003800000 */
.L_x_182:
[----:B------:R-:W-:Y:S01]  /*5f50*/  LEA R2, R36, UR49, 0x2 ;  /* 0x0000003124027c11 */ /* 0x000fe2000f8e10ff */
        /* <DEDUP_REMOVED lines=9> */
[----:B------:R-:W-:Y:S09]  /*5ff0*/  UPRMT UR4, URZ, 0x654, UR4 ;  /* 0x00000654ff047896 */ /* 0x000ff20008000004 */
[----:B---3--:R-:W-:Y:S01]  /*6000*/  SYNCS.ARRIVE.TRANS64.RED.A1T0 RZ, [UR4], RZ ;  /* 0x000000ffffff79a7 */ /* 0x008fe20008100404 */
[----:B------:R-:W5:Y:S01]  /*6010*/  LDL R2, [R2] ;  /* 0x0000000002027983 */ /* 0x000f620000100800 */
[----:B--2---:R-:W-:Y:S11]  /*6020*/  LOP3.LUT P0, RZ, R6, 0x1, RZ, 0xc0, !PT ;  /* 0x0000000106ff7812 */ /* 0x004ff6000780c0ff */
[----:B------:R-:W-:Y:S02]  /*6030*/  @!UPT UIADD3 URZ, UPT, UPT, URZ, URZ, URZ ;  /* 0x000000fffffff290 */ /* 0x000fe4000fffe0ff */
[----:B------:R-:W-:Y:S01]  /*6040*/  VOTEU.ANY UP1, P0 ;  /* 0x0000000000ff7886 */ /* 0x000fe20000020100 */
[----:B------:R-:W-:Y:S01]  /*6050*/  PLOP3.LUT P0, PT, PT, PT, UP1, 0x80, 0x8 ;  /* 0x000000000008781c */ /* 0x000fe20003f0f018 */
[----:B------:R-:W-:Y:S06]  /*6060*/  UP2UR UR4, UPR, URZ, 0x2 ;  /* 0x00000002ff047883 */ /* 0x000fec0008000000 */
[----:B------:R-:W-:Y:S06]  /*6070*/  IMAD.U32 R110, RZ, RZ, UR4 ;  /* 0x00000004ff6e7e24 */ /* 0x000fec000f8e00ff */
[----:B-1----:R-:W-:Y:S02]  /*6080*/  @P0 MOV R3, R4 ;  /* 0x0000000400030202 */ /* 0x002fe40000000f00 */
[----:B------:R-:W-:Y:S02]  /*6090*/  @P0 LOP3.LUT R0, R5, 0xffff, RZ, 0xc0, !PT ;  /* 0x0000ffff05000812 */ /* 0x000fe400078ec0ff */
[----:B------:R-:W-:Y:S02]  /*60a0*/  @P0 R2UR UR5, R3 ;  /* 0x00000000030502ca */ /* 0x000fe400000e0000 */
[----:B------:R-:W-:Y:S11]  /*60b0*/  @P0 R2UR UR4, R0 ;  /* 0x00000000000402ca */ /* 0x000ff600000e0000 */
[----:B------:R-:W-:Y:S02]  /*60c0*/  @UP1 UMOV UR37, UR5 ;  /* 0x0000000500251c82 */ /* 0x000fe40008000000 */
[----:B------:R-:W-:Y:S01]  /*60d0*/  @UP1 UMOV UR36, UR4 ;  /* 0x0000000400241c82 */ /* 0x000fe20008000000 */
[----:B------:R-:W-:Y:S05]  /*60e0*/  BRA.U !UP0, `(.L_x_99) ;  /* 0x0000000108d07547 */ /* 0x000fea000b800000 */
[----:B------:R-:W1:Y:S01]  /*60f0*/  LDCU UR14, c[0x0][0xc20] ;  /* 0x00018400ff0e77ac */ /* 0x000e620008000800 */
[----:B------:R-:W-:Y:S01]  /*6100*/  R2UR UR9, R91 ;  /* 0x000000005b0972ca */ /* 0x000fe200000e0000 */
[----:B------:R-:W-:Y:S02]  /*6110*/  UIMAD.WIDE.U32 UR4, UR57, UR63, URZ ;  /* 0x0000003f390472a5 */ /* 0x000fe4000f8e00ff */
[----:B------:R-:W-:Y:S02]  /*6120*/  UIMAD.WIDE.U32 UR10, UR36, UR63, URZ ;  /* 0x0000003f240a72a5 */ /* 0x000fe4000f8e00ff */
[----:B------:R-:W-:Y:S02]  /*6130*/  UISETP.NE.AND UP0, UPT, UR62, 0x1, UPT ;  /* 0x000000013e00788c */ /* 0x000fe4000bf05270 */
[----:B------:R-:W-:Y:S02]  /*6140*/  UISETP.NE.AND UP1, UPT, UR48, 0x1, UPT ;  /* 0x000000013000788c */ /* 0x000fe4000bf25270 */
[----:B------:R-:W-:Y:S04]  /*6150*/  UISETP.NE.AND UP2, UPT, UR39, 0x1, UPT ;  /* 0x000000012700788c */ /* 0x000fe8000bf45270 */
[----:B------:R-:W-:Y:S02]  /*6160*/  UIMAD.WIDE.U32 UR6, UR9, UR60, URZ ;  /* 0x0000003c090672a5 */ /* 0x000fe4000f8e00ff */
[----:B------:R-:W-:Y:S01]  /*6170*/  UIMAD.WIDE.U32 UR12, UR37, UR60, URZ ;  /* 0x0000003c250c72a5 */ /* 0x000fe2000f8e00ff */
[----:B------:R-:W-:Y:S02]  /*6180*/  UMOV UR4, UR5 ;  /* 0x0000000500047c82 */ /* 0x000fe40008000000 */
[----:B-1----:R-:W-:Y:S02]  /*6190*/  USHF.R.U32.HI UR8, URZ, UR14, UR4 ;  /* 0x0000000eff087299 */ /* 0x002fe40008011604 */
[----:B------:R-:W-:Y:S01]  /*61a0*/  UMOV UR6, UR11 ;  /* 0x0000000b00067c82 */ /* 0x000fe20008000000 */
[----:B------:R-:W-:Y:S02]  /*61b0*/  UMOV UR4, UR7 ;  /* 0x0000000700047c82 */ /* 0x000fe40008000000 */
[----:B------:R-:W-:Y:S02]  /*61c0*/  USHF.R.U32.HI UR5, URZ, UR61, UR4 ;  /* 0x0000003dff057299 */ /* 0x000fe40008011604 */
[----:B------:R-:W-:Y:S02]  /*61d0*/  USEL UR4, UR57, UR8, !UP0 ;  /* 0x0000000839047287 */ /* 0x000fe4000c000000 */
[----:B------:R-:W-:Y:S02]  /*61e0*/  USHF.R.U32.HI UR8, URZ, UR14, UR6 ;  /* 0x0000000eff087299 */ /* 0x000fe40008011606 */
[----:B------:R-:W-:Y:S02]  /*61f0*/  UIMAD.WIDE.U32 UR6, UR4, UR46, URZ ;  /* 0x0000002e040672a5 */ /* 0x000fe4000f8e00ff */
[----:B------:R-:W-:Y:S02]  /*6200*/  USEL UR9, UR9, UR5, !UP1 ;  /* 0x0000000509097287 */ /* 0x000fe4000c800000 */
[----:B------:R-:W-:Y:S02]  /*6210*/  USEL UR8, UR36, UR8, !UP0 ;  /* 0x0000000824087287 */ /* 0x000fe4000c000000 */
[----:B------:R-:W-:Y:S01]  /*6220*/  UIMAD.WIDE.U32 UR10, UR9, UR46, URZ ;  /* 0x0000002e090a72a5 */ /* 0x000fe2000f8e00ff */
[----:B------:R-:W-:Y:S01]  /*6230*/  UMOV UR6, UR7 ;  /* 0x0000000700067c82 */ /* 0x000fe20008000000 */
[----:B------:R-:W-:Y:S01]  /*6240*/  UMOV UR5, UR13 ;  /* 0x0000000d00057c82 */ /* 0x000fe20008000000 */
[----:B------:R-:W-:Y:S02]  /*6250*/  @UP2 USHF.R.U32.HI UR4, URZ, UR47, UR6 ;  /* 0x0000002fff042299 */ /* 0x000fe40008011606 */
[----:B------:R-:W-:Y:S02]  /*6260*/  USHF.R.U32.HI UR5, URZ, UR61, UR5 ;  /* 0x0000003dff057299 */ /* 0x000fe40008011605 */
[----:B------:R-:W-:Y:S02]  /*6270*/  UIMAD UR4, UR39, UR4, URZ ;  /* 0x00000004270472a4 */ /* 0x000fe4000f8e02ff */
[----:B------:R-:W-:Y:S02]  /*6280*/  USEL UR5, UR37, UR5, !UP1 ;  /* 0x0000000525057287 */ /* 0x000fe4000c800000 */
[----:B------:R-:W-:Y:S01]  /*6290*/  UISETP.GE.AND UP0, UPT, UR8, UR4, UPT ;  /* 0x000000040800728c */ /* 0x000fe2000bf06270 */
[----:B------:R-:W-:Y:S01]  /*62a0*/  UMOV UR6, UR11 ;  /* 0x0000000b00067c82 */ /* 0x000fe20008000000 */
[----:B------:R-:W-:Y:S02]  /*62b0*/  UIMAD.WIDE.U32 UR10, UR8, UR46, URZ ;  /* 0x0000002e080a72a5 */ /* 0x000fe4000f8e00ff */
[----:B------:R-:W-:Y:S04]  /*62c0*/  @UP2 USHF.R.U32.HI UR9, URZ, UR47, UR6 ;  /* 0x0000002fff092299 */ /* 0x000fe80008011606 */
[----:B------:R-:W-:Y:S01]  /*62d0*/  UIMAD UR6, UR39, UR9, URZ ;  /* 0x00000009270672a4 */ /* 0x000fe2000f8e02ff */
[----:B------:R-:W-:Y:S03]  /*62e0*/  UMOV UR4, UR11 ;  /* 0x0000000b00047c82 */ /* 0x000fe60008000000 */
[----:B------:R-:W-:Y:S02]  /*62f0*/  UISETP.GE.OR UP0, UPT, UR5, UR6, UP0 ;  /* 0x000000060500728c */ /* 0x000fe40008706670 */
[----:B------:R-:W-:Y:S02]  /*6300*/  USHF.R.U32.HI UR4, URZ, UR47, UR4 ;  /* 0x0000002fff047299 */ /* 0x000fe40008011604 */
[----:B------:R-:W-:Y:S02]  /*6310*/  UIMAD.WIDE.U32 UR6, UR5, UR46, URZ ;  /* 0x0000002e050672a5 */ /* 0x000fe4000f8e00ff */
[----:B------:R-:W-:Y:S02]  /*6320*/  USEL UR11, UR8, UR4, !UP2 ;  /* 0x00000004080b7287 */ /* 0x000fe4000d000000 */
[----:B------:R-:W-:Y:S02]  /*6330*/  UIADD3 UR6, UPT, UPT, -UR5, URZ, URZ ;  /* 0x000000ff05067290 */ /* 0x000fe4000fffe1ff */
[----:B------:R-:W-:Y:S02]  /*6340*/  UIADD3 UR10, UPT, UPT, -UR11, URZ, URZ ;  /* 0x000000ff0b0a7290 */ /* 0x000fe4000fffe1ff */
[----:B------:R-:W-:Y:S02]  /*6350*/  UIMAD UR6, UR48, UR6, UR37 ;  /* 0x00000006300672a4 */ /* 0x000fe4000f8e0225 */
[----:B------:R-:W-:Y:S01]  /*6360*/  UIMAD UR10, UR39, UR10, UR8 ;  /* 0x0000000a270a72a4 */ /* 0x000fe2000f8e0208 */
[----:B------:R-:W-:Y:S01]  /*6370*/  @!UP0 UMOV UR4, UR7 ;  /* 0x0000000700048c82 */ /* 0x000fe20008000000 */
[----:B------:R-:W-:Y:S02]  /*6380*/  UIADD3 UR7, UPT, UPT, -UR8, URZ, URZ ;  /* 0x000000ff08077290 */ /* 0x000fe4000fffe1ff */
[----:B------:R-:W-:Y:S04]  /*6390*/  @!UP0 USHF.R.U32.HI UR4, URZ, UR47, UR4 ;  /* 0x0000002fff048299 */ /* 0x000fe80008011604 */
[----:B------:R-:W-:Y:S04]  /*63a0*/  @!UP0 USEL UR4, UR5, UR4, !UP2 ;  /* 0x0000000405048287 */ /* 0x000fe8000d000000 */
[----:B------:R-:W-:Y:S02]  /*63b0*/  @!UP0 UIMAD UR9, UR9, UR10, UR4 ;  /* 0x0000000a090982a4 */ /* 0x000fe4000f8e0204 */
[----:B------:R-:W-:Y:S02]  /*63c0*/  @!UP0 UIADD3 UR10, UPT, UPT, UR11, -UR4, URZ ;  /* 0x800000040b0a8290 */ /* 0x000fe4000fffe0ff */
[----:B------:R-:W-:Y:S02]  /*63d0*/  UIMAD UR4, UR62, UR7, UR36 ;  /* 0x000000073e0472a4 */ /* 0x000fe4000f8e0224 */
[----:B------:R-:W-:Y:S03]  /*63e0*/  @!UP0 UIMAD UR8, UR10, UR39, UR5 ;  /* 0x000000270a0882a4 */ /* 0x000fe6000f8e0205 */
[----:B------:R-:W-:Y:S02]  /*63f0*/  @!UP0 UMOV UR5, UR9 ;  /* 0x0000000900058c82 */ /* 0x000fe40008000000 */
[----:B------:R-:W-:Y:S02]  /*6400*/  UIMAD UR37, UR5, UR48, UR6 ;  /* 0x00000030052572a4 */ /* 0x000fe4000f8e0206 */
[----:B------:R-:W-:Y:S11]  /*6410*/  UIMAD UR36, UR8, UR62, UR4 ;  /* 0x0000003e082472a4 */ /* 0x000ff6000f8e0204 */
[----:B------:R-:W-:Y:S01]  /*6420*/  @!UPT UIADD3 URZ, UPT, UPT, URZ, URZ, URZ ;  /* 0x000000fffffff290 */ /* 0x000fe2000fffe0ff */
.L_x_99:
[----:B------:R-:W-:Y:S01]  /*6430*/  UISETP.NE.AND UP0, UPT, UR38, 0x1, UPT ;  /* 0x000000012600788c */ /* 0x000fe2000bf05270 */
[----:B------:R-:W-:Y:S01]  /*6440*/  @P0 SHF.R.U32.HI R4, RZ, 0x10, R5 ;  /* 0x00000010ff040819 */ /* 0x000fe20000011605 */
[----:B------:R-:W-:Y:S01]  /*6450*/  USHF.L.U32 UR41, UR23, 0x6, URZ ;  /* 0x0000000617297899 */ /* 0x000fe200080006ff */
[----:B------:R-:W-:Y:S02]  /*6460*/  R2UR UR11, R99 ;  /* 0x00000000630b72ca */ /* 0x000fe400000e0000 */
[----:B------:R-:W-:Y:S06]  /*6470*/  @P0 R2UR UR11, R4 ;  /* 0x00000000040b02ca */ /* 0x000fec00000e0000 */
[----:B------:R-:W1:Y:S07]  /*6480*/  @!UP0 LDCU.128 UR12, c[0x0][0xc10] ;  /* 0x00018200ff0c87ac */ /* 0x000e6e0008000c00 */
[----:B------:R-:W-:Y:S01]  /*6490*/  IMAD.U32 R99, RZ, RZ, UR11 ;  /* 0x0000000bff637e24 */ /* 0x000fe2000f8e00ff */
[----:B------:R-:W2:Y:S01]  /*64a0*/  @!UP0 LDCU UR5, c[0x0][0xc0c] ;  /* 0x00018180ff0587ac */ /* 0x000ea20008000800 */
[----:B------:R-:W3:Y:S01]  /*64b0*/  @!UP0 LDCU UR10, c[0x0][0xc20] ;  /* 0x00018400ff0a87ac */ /* 0x000ee20008000800 */
[----:B------:R-:W-:Y:S02]  /*64c0*/  UIADD3 UR11, UPT, UPT, UR50, 0x200, URZ ;  /* 0x00000200320b7890 */ /* 0x000fe4000fffe0ff */
[----:B-1----:R-:W-:Y:S02]  /*64d0*/  UIMAD.WIDE.U32 UR8, UR37, UR12, URZ ;  /* 0x0000000c250872a5 */ /* 0x002fe4000f8e00ff */
[----:B------:R-:W-:Y:S02]  /*64e0*/  UIMAD.WIDE.U32 UR6, UR36, UR15, URZ ;  /* 0x0000000f240672a5 */ /* 0x000fe4000f8e00ff */
[----:B------:R-:W-:Y:S03]  /*64f0*/  @!UP0 UISETP.NE.AND UP1, UPT, UR14, 0x1, UPT ;  /* 0x000000010e00888c */ /* 0x000fe6000bf25270 */
[----:B------:R-:W-:Y:S01]  /*6500*/  @!UP0 UMOV UR4, UR9 ;  /* 0x0000000900048c82 */ /* 0x000fe20008000000 */
[----:B--2---:R-:W-:Y:S02]  /*6510*/  @!UP0 UISETP.NE.AND UP2, UPT, UR5, 0x1, UPT ;  /* 0x000000010500888c */ /* 0x004fe4000bf45270 */
[----:B------:R-:W-:Y:S01]  /*6520*/  @!UP0 USHF.R.U32.HI UR4, URZ, UR13, UR4 ;  /* 0x0000000dff048299 */ /* 0x000fe20008011604 */
[----:B------:R-:W-:Y:S02]  /*6530*/  @!UP0 UMOV UR6, UR7 ;  /* 0x0000000700068c82 */ /* 0x000fe40008000000 */
[----:B---3--:R-:W-:Y:S02]  /*6540*/  @!UP0 USHF.R.U32.HI UR6, URZ, UR10, UR6 ;  /* 0x0000000aff068299 */ /* 0x008fe40008011606 */
[----:B------:R-:W-:Y:S02]  /*6550*/  @!UP0 USEL UR7, UR37, UR4, !UP2 ;  /* 0x0000000425078287 */ /* 0x000fe4000d000000 */
[----:B------:R-:W-:Y:S04]  /*6560*/  @!UP0 USEL UR6, UR36, UR6, !UP1 ;  /* 0x0000000624068287 */ /* 0x000fe8000c800000 */
[----:B------:R-:W-:Y:S02]  /*6570*/  @!UP0 UIADD3 UR4, UPT, UPT, -UR7, UR6, URZ ;  /* 0x0000000607048290 */ /* 0x000fe4000fffe1ff */
[----:B------:R-:W-:Y:S02]  /*6580*/  @!UP0 UIADD3 UR6, UPT, UPT, UR7, -UR6, URZ ;  /* 0x8000000607068290 */ /* 0x000fe4000fffe0ff */
[----:B------:R-:W-:Y:S02]  /*6590*/  @!UP0 UIMAD UR37, UR4, UR5, UR37 ;  /* 0x00000005042582a4 */ /* 0x000fe4000f8e0225 */
[----:B------:R-:W-:Y:S02]  /*65a0*/  @!UP0 UIMAD UR36, UR6, UR14, UR36 ;  /* 0x0000000e062482a4 */ /* 0x000fe4000f8e0224 */
[----:B------:R-:W-:Y:S09]  /*65b0*/  ULOP3.LUT UP0, URZ, UR11, 0x1b0, URZ, 0xc0, !UPT ;  /* 0x000001b00bff7892 */ /* 0x000ff2000f80c0ff */
[----:B------:R-:W-:Y:S05]  /*65c0*/  BRA.U !UP0, `(.L_x_100) ;  /* 0x00000001087c7547 */ /* 0x000fea000b800000 */
[----:B------:R-:W1:Y:S01]  /*65d0*/  LDCU.64 UR8, c[0x4][0x80] ;  /* 0x01001000ff0877ac */ /* 0x000e620008000a00 */
[----:B------:R-:W-:Y:S01]  /*65e0*/  MOV R16, 0x0 ;  /* 0x0000000000107802 */ /* 0x000fe20000000f00 */
[----:B------:R-:W-:Y:S02]  /*65f0*/  HFMA2 R12, -RZ, RZ, 0, 5.9604644775390625e-08 ;  /* 0x00000001ff0c7431 */ /* 0x000fe400000001ff */
[----:B------:R-:W-:Y:S01]  /*6600*/  IMAD.MOV.U32 R8, RZ, RZ, 0x70 ;  /* 0x00000070ff087424 */ /* 0x000fe200078e00ff */
[----:B------:R2:W3:Y:S01]  /*6610*/  LDC.64 R14, c[0x4][R16] ;  /* 0x01000000100e7b82 */ /* 0x0004e20000000a00 */
[----:B------:R-:W4:Y:S01]  /*6620*/  LDCU.64 UR6, c[0x4][0x88] ;  /* 0x01001100ff0677ac */ /* 0x000f220008000a00 */
[----:B------:R-:W-:Y:S01]  /*6630*/  IMAD.MOV.U32 R13, RZ, RZ, RZ ;  /* 0x000000ffff0d7224 */ /* 0x000fe200078e00ff */
[----:B------:R-:W2:Y:S01]  /*6640*/  LDCU.64 UR4, c[0x4][0x8] ;  /* 0x01000100ff0477ac */ /* 0x000ea20008000a00 */
[----:B-1----:R-:W-:Y:S01]  /*6650*/  MOV R5, UR9 ;  /* 0x0000000900057c02 */ /* 0x002fe20008000f00 */
[----:B------:R-:W-:Y:S01]  /*6660*/  IMAD.U32 R4, RZ, RZ, UR8 ;  /* 0x00000008ff047e24 */ /* 0x000fe2000f8e00ff */
[----:B----4-:R-:W-:Y:S01]  /*6670*/  MOV R7, UR7 ;  /* 0x0000000700077c02 */ /* 0x010fe20008000f00 */
[----:B------:R-:W-:Y:S01]  /*6680*/  IMAD.U32 R6, RZ, RZ, UR6 ;  /* 0x00000006ff067e24 */ /* 0x000fe2000f8e00ff */
[----:B--2---:R-:W-:Y:S01]  /*6690*/  MOV R11, UR5 ;  /* 0x00000005000b7c02 */ /* 0x004fe20008000f00 */
[----:B------:R-:W-:Y:S02]  /*66a0*/  IMAD.U32 R10, RZ, RZ, UR4 ;  /* 0x00000004ff0a7e24 */ /* 0x000fe4000f8e00ff */
[----:B------:R-:W-:Y:S07]  /*66b0*/  LEPC R20, `(.L_x_101) ;  /* 0x000000001014794e */ /* 0x000fee0000000000 */
[----:B---3-5:R-:W-:Y:S05]  /*66c0*/  CALL.ABS.NOINC R14 ;  /* 0x000000000e007343 */ /* 0x028fea0003c00000 */
.L_x_101:
[----:B------:R-:W1:Y:S01]  /*66d0*/  LDCU.64 UR8, c[0x4][0x80] ;  /* 0x01001000ff0877ac */ /* 0x000e620008000a00 */
[----:B------:R-:W2:Y:S01]  /*66e0*/  LDC.64 R16, c[0x4][R16] ;  /* 0x0100000010107b82 */ /* 0x000ea20000000a00 */
[----:B------:R-:W-:Y:S02]  /*66f0*/  HFMA2 R12, -RZ, RZ, 0, 5.9604644775390625e-08 ;  /* 0x00000001ff0c7431 */ /* 0x000fe400000001ff */
[----:B------:R-:W-:Y:S02]  /*6700*/  IMAD.MOV.U32 R8, RZ, RZ, 0x70 ;  /* 0x00000070ff087424 */ /* 0x000fe400078e00ff */
[----:B------:R-:W-:Y:S01]  /*6710*/  IMAD.MOV.U32 R13, RZ, RZ, RZ ;  /* 0x000000ffff0d7224 */ /* 0x000fe200078e00ff */
[----:B------:R-:W3:Y:S01]  /*6720*/  LDCU.64 UR6, c[0x4][0x88] ;  /* 0x01001100ff0677ac */ /* 0x000ee20008000a00 */
[----:B------:R-:W4:Y:S01]  /*6730*/  LDCU.64 UR4, c[0x4][0x8] ;  /* 0x01000100ff0477ac */ /* 0x000f220008000a00 */
[----:B-1----:R-:W-:Y:S02]  /*6740*/  MOV R4, UR8 ;  /* 0x0000000800047c02 */ /* 0x002fe40008000f00 */
[----:B------:R-:W-:Y:S02]  /*6750*/  MOV R5, UR9 ;  /* 0x0000000900057c02 */ /* 0x000fe40008000f00 */
[----:B---3--:R-:W-:Y:S01]  /*6760*/  MOV R7, UR7 ;  /* 0x0000000700077c02 */ /* 0x008fe20008000f00 */
[----:B------:R-:W-:Y:S01]  /*6770*/  IMAD.U32 R6, RZ, RZ, UR6 ;  /* 0x00000006ff067e24 */ /* 0x000fe2000f8e00ff */
[----:B----4-:R-:W-:Y:S01]  /*6780*/  MOV R11, UR5 ;  /* 0x00000005000b7c02 */ /* 0x010fe20008000f00 */
[----:B------:R-:W-:Y:S02]  /*6790*/  IMAD.U32 R10, RZ, RZ, UR4 ;  /* 0x00000004ff0a7e24 */ /* 0x000fe4000f8e00ff */
[----:B------:R-:W-:Y:S07]  /*67a0*/  LEPC R20, `(.L_x_100) ;  /* 0x000000001014794e */ /* 0x000fee0000000000 */
[----:B--2---:R-:W-:Y:S05]  /*67b0*/  CALL.ABS.NOINC R16 ;  /* 0x0000000010007343 */ /* 0x004fea0003c00000 */
.L_x_100:
[----:B------:R-:W-:Y:S02]  /*67c0*/  R2UR UR6, R94 ;  /* 0x000000005e0672ca */ /* 0x000fe400000e0000 */
[----:B------:R-:W-:Y:S02]  /*67d0*/  R2UR UR5, R90 ;  /* 0x000000005a0572ca */ /* 0x000fe400000e0000 */
[----:B------:R-:W-:Y:S02]  /*67e0*/  R2UR UR4, R89 ;  /* 0x00000000590472ca */ /* 0x000fe400000e0000 */
[----:B------:R-:W-:Y:S02]  /*67f0*/  ISETP.NE.U32.AND P4, PT, R78, RZ, PT ;  /* 0x000000ff4e00720c */ /* 0x000fe40003f85070 */
[----:B------:R-:W-:Y:S02]  /*6800*/  ISETP.NE.U32.AND P2, PT, RZ, UR58, PT ;  /* 0x0000003aff007c0c */ /* 0x000fe4000bf45070 */
[----:B------:R-:W-:Y:S02]  /*6810*/  ISETP.NE.AND.EX P4, PT, R79, RZ, PT, P4 ;  /* 0x000000ff4f00720c */ /* 0x000fe40003f85340 */
[----:B------:R-:W-:Y:S01]  /*6820*/  ISETP.NE.AND.EX P2, PT, RZ, UR59, PT, P2 ;  /* 0x0000003bff007c0c */ /* 0x000fe2000bf45320 */
[----:B------:R-:W-:Y:S02]  /*6830*/  UISETP.NE.AND UP2, UPT, UR6, URZ, UPT ;  /* 0x000000ff0600728c */ /* 0x000fe4000bf45270 */
[----:B------:R-:W-:Y:S04]  /*6840*/  UISETP.NE.U32.AND UP0, UPT, UR5, URZ, UPT ;  /* 0x000000ff0500728c */ /* 0x000fe8000bf05070 */
[----:B------:R-:W-:Y:S01]  /*6850*/  UISETP.NE.AND.EX UP1, UPT, UR4, URZ, UPT, UP0 ;  /* 0x000000ff0400728c */ /* 0x000fe2000bf25300 */
[----:B------:R-:W-:Y:S01]  /*6860*/  PLOP3.LUT P1, PT, PT, PT, UP2, 0x80, 0x8 ;  /* 0x000000000008781c */ /* 0x000fe20003f2f028 */
[----:B------:R-:W-:Y:S03]  /*6870*/  UPLOP3.LUT UP0, UPT, UPT, UPT, UPT, 0x40, 0x4 ;  /* 0x000000000004789c */ /* 0x000fe60003f0e870 */
[----:B------:R-:W-:Y:S06]  /*6880*/  @UP2 UPLOP3.LUT UP0, UPT, UPT, UPT, UP1, 0x80, 0x8 ;  /* 0x000000000008289c */ /* 0x000fec0003f0f010 */
[----:B------:R-:W-:Y:S01]  /*6890*/  PLOP3.LUT P0, PT, PT, PT, UP0, 0x80, 0x8 ;  /* 0x000000000008781c */ /* 0x000fe20003f0f008 */
[----:B------:R-:W-:Y:S01]  /*68a0*/  @!UPT UIADD3 URZ, UPT, UPT, URZ, URZ, URZ ;  /* 0x000000fffffff290 */ /* 0x000fe2000fffe0ff */
[----:B------:R-:W-:Y:S11]  /*68b0*/  BRA.U !UP1, `(.L_x_102) ;  /* 0x0000000109407547 */ /* 0x000ff6000b800000 */
[----:B------:R-:W-:Y:S01]  /*68c0*/  UISETP.NE.U32.AND UP0, UPT, UR58, URZ, UPT ;  /* 0x000000ff3a00728c */ /* 0x000fe2000bf05070 */
[----:B------:R-:W-:Y:S01]  /*68d0*/  R2UR UR6, R90 ;  /* 0x000000005a0672ca */ /* 0x000fe200000e0000 */
[----:B------:R-:W1:Y:S01]  /*68e0*/  LDCU.64 UR8, c[0x0][0x358] ;  /* 0x00006b00ff0877ac */ /* 0x000e620008000a00 */
[----:B------:R-:W-:Y:S02]  /*68f0*/  HFMA2 R87, -RZ, RZ, 0, 5.9604644775390625e-08 ;  /* 0x00000001ff577431 */ /* 0x000fe400000001ff */
[----:B------:R-:W-:Y:S01]  /*6900*/  IMAD.MOV.U32 R0, RZ, RZ, 0x1 ;  /* 0x00000001ff007424 */ /* 0x000fe200078e00ff */
[----:B------:R-:W-:Y:S06]  /*6910*/  UISETP.NE.AND.EX UP0, UPT, UR59, URZ, UPT, UP0 ;  /* 0x000000ff3b00728c */ /* 0x000fec000bf05300 */
[----:B------:R-:W-:Y:S05]  /*6920*/  PLOP3.LUT P3, PT, PT, PT, UP0, 0x80, 0x8 ;  /* 0x000000000008781c */ /* 0x000fea0003f6f008 */
[----:B------:R-:W2:Y:S01]  /*6930*/  @UP0 LDCU.64 UR4, c[0x0][0x988] ;  /* 0x00013100ff0407ac */ /* 0x000ea20008000a00 */
[----:B------:R-:W-:Y:S07]  /*6940*/  @UP0 UIMAD UR6, UR54, UR6, URZ ;  /* 0x00000006360602a4 */ /* 0x000fee000f8e02ff */
[----:B------:R-:W-:Y:S01]  /*6950*/  @!P3 PRMT R87, R0, 0x7610, R87 ;  /* 0x000076100057b816 */ /* 0x000fe20000000057 */
[----:B--2---:R-:W-:Y:S06]  /*6960*/  @UP0 UIMAD.WIDE UR4, UR6, 0x4, UR4 ;  /* 0x00000004060408a5 */ /* 0x004fec000f8e0204 */
[----:B------:R-:W-:Y:S02]  /*6970*/  IMAD.U32 R4, RZ, RZ, UR4 ;  /* 0x00000004ff047e24 */ /* 0x000fe4000f8e00ff */
[----:B------:R-:W-:Y:S03]  /*6980*/  IMAD.U32 R5, RZ, RZ, UR5 ;  /* 0x00000005ff057e24 */ /* 0x000fe6000f8e00ff */
[----:B------:R-:W2:Y:S02]  /*6990*/  @!UP0 LDCU UR4, c[0x0][0x980] ;  /* 0x00013000ff0487ac */ /* 0x000ea40008000800 */
[----:B-1---5:R1:W5:Y:S02]  /*69a0*/  @P3 LDG.E R41, desc[UR8][R4.64] ;  /* 0x0000000804293981 */ /* 0x022364000c1e1900 */
[----:B-12---:R-:W-:Y:S02]  /*69b0*/  @!P3 MOV R41, UR4 ;  /* 0x000000040029bc02 */ /* 0x006fe40008000f00 */
.L_x_102:
[----:B------:R-:W-:Y:S05]  /*69c0*/  @!P4 BRA `(.L_x_103) ;  /* 0x000000000024c947 */ /* 0x000fea0003800000 */
[----:B------:R-:W-:Y:S01]  /*69d0*/  ISETP.NE.U32.AND P3, PT, R76, RZ, PT ;  /* 0x000000ff4c00720c */ /* 0x000fe20003f65070 */
[----:B------:R-:W1:Y:S03]  /*69e0*/  LDCU.64 UR4, c[0x0][0x358] ;  /* 0x00006b00ff0477ac */ /* 0x000e660008000a00 */
[----:B------:R-:W-:Y:S11]  /*69f0*/  ISETP.NE.AND.EX P3, PT, R77, RZ, PT, P3 ;  /* 0x000000ff4d00720c */ /* 0x000ff60003f65330 */
[----:B------:R-:W-:Y:S02]  /*6a00*/  @!UPT UIADD3 URZ, UPT, UPT, URZ, URZ, URZ ;  /* 0x000000fffffff290 */ /* 0x000fe4000fffe0ff */
[----:B------:R-:W2:Y:S01]  /*6a10*/  @P3 LDC.64 R4, c[0x0][0x9a8] ;  /* 0x00026a00ff043b82 */ /* 0x000ea20000000a00 */
[----:B------:R-:W-:Y:S04]  /*6a20*/  @P3 IMAD R0, R78, UR54, RZ ;  /* 0x000000364e003c24 */ /* 0x000fe8000f8e02ff */
[----:B--2---:R-:W-:Y:S05]  /*6a30*/  @P3 IMAD.WIDE R4, R0, 0x4, R4 ;  /* 0x0000000400043825 */ /* 0x004fea00078e0204 */
[----:B-1---5:R1:W5:Y:S02]  /*6a40*/  @P3 LDG.E R38, desc[UR4][R4.64] ;  /* 0x0000000404263981 */ /* 0x022364000c1e1900 */
[----:B-1----:R-:W2:Y:S02]  /*6a50*/  @!P3 LDC R38, c[0x0][0x9a0] ;  /* 0x00026800ff26bb82 */ /* 0x002ea40000000800 */
.L_x_103:
[----:B------:R-:W-:Y:S01]  /*6a60*/  ULOP3.LUT UR4, UR56, 0x1, URZ, 0x3c, !UPT ;  /* 0x0000000138047892 */ /* 0x000fe2000f8e3cff */
[----:B-----5:R-:W-:Y:S01]  /*6a70*/  FSETP.NEU.AND P3, PT, R41, RZ, PT ;  /* 0x000000ff2900720b */ /* 0x020fe20003f6d000 */
[----:B------:R-:W1:Y:S01]  /*6a80*/  LDCU.128 UR8, c[0x0][0xb80] ;  /* 0x00017000ff0877ac */ /* 0x000e620008000c00 */
[----:B------:R-:W-:Y:S01]  /*6a90*/  IMAD.U32 R113, RZ, RZ, UR51 ;  /* 0x00000033ff717e24 */ /* 0x000fe2000f8e00ff */
[----:B------:R-:W-:Y:S01]  /*6aa0*/  SEL R5, RZ, 0xffffffff, P2 ;  /* 0xffffffffff057807 */ /* 0x000fe20001000000 */
[----:B------:R-:W-:Y:S01]  /*6ab0*/  IMAD.SHL.U32 R101, R96, 0x10, RZ ;  /* 0x0000001060657824 */ /* 0x000fe200078e00ff */
[----:B------:R-:W-:Y:S01]  /*6ac0*/  @P1 LOP3.LUT P2, RZ, R87, 0xff, RZ, 0xc0, !PT ;  /* 0x000000ff57ff1812 */ /* 0x000fe2000784c0ff */
[----:B------:R-:W-:Y:S01]  /*6ad0*/  IMAD.U32 R46, RZ, RZ, UR4 ;  /* 0x00000004ff2e7e24 */ /* 0x000fe2000f8e00ff */
[----:B------:R-:W-:Y:S01]  /*6ae0*/  @P1 SEL R4, RZ, 0xffffffff, P3 ;  /* 0xffffffffff041807 */ /* 0x000fe20001800000 */
[----:B------:R-:W-:Y:S01]  /*6af0*/  IMAD.SHL.U32 R113, R113, 0x2000, RZ ;  /* 0x0000200071717824 */ /* 0x000fe200078e00ff */
[----:B------:R-:W3:Y:S01]  /*6b00*/  LDCU.128 UR16, c[0x0][0xb90] ;  /* 0x00017200ff1077ac */ /* 0x000ee20008000c00 */
[----:B------:R-:W-:Y:S01]  /*6b10*/  IMAD.SHL.U32 R100, R95, 0x10, RZ ;  /* 0x000000105f647824 */ /* 0x000fe200078e00ff */
[----:B------:R-:W-:Y:S01]  /*6b20*/  @P0 SEL R4, R5, R4, !P2 ;  /* 0x0000000405040207 */ /* 0x000fe20005000000 */
[----:B------:R-:W-:Y:S01]  /*6b30*/  IMAD.IADD R103, R98, 0x1, R113 ;  /* 0x0000000162677824 */ /* 0x000fe200078e0271 */
[----:B------:R-:W-:Y:S01]  /*6b40*/  LEA R108, R36, UR50, 0x3 ;  /* 0x00000032246c7c11 */ /* 0x000fe2000f8e18ff */
[----:B------:R-:W-:Y:S01]  /*6b50*/  IMAD.MOV.U32 R114, RZ, RZ, 0x1 ;  /* 0x00000001ff727424 */ /* 0x000fe200078e00ff */
[----:B------:R-:W-:Y:S01]  /*6b60*/  @P1 LOP3.LUT R4, R4, 0x1, RZ, 0xc0, !PT ;  /* 0x0000000104041812 */ /* 0x000fe200078ec0ff */
[----:B------:R-:W-:Y:S01]  /*6b70*/  IMAD.IADD R112, R103, 0x1, R101 ;  /* 0x0000000167707824 */ /* 0x000fe200078e0265 */
[----:B------:R-:W-:Y:S01]  /*6b80*/  SHF.L.U32 R3, R85, 0x1f, RZ ;  /* 0x0000001f55037819 */ /* 0x000fe200000006ff */
[----:B------:R-:W-:Y:S01]  /*6b90*/  USHF.L.U32 UR12, UR53, 0x7, URZ ;  /* 0x00000007350c7899 */ /* 0x000fe200080006ff */
[----:B------:R-:W-:Y:S01]  /*6ba0*/  ISETP.NE.U32.OR P5, PT, R4, 0x1, !P1 ;  /* 0x000000010400780c */ /* 0x000fe20004fa5470 */
[----:B------:R-:W-:Y:S01]  /*6bb0*/  IMAD.U32 R4, RZ, RZ, UR51 ;  /* 0x00000033ff047e24 */ /* 0x000fe2000f8e00ff */
[----:B------:R-:W4:Y:S01]  /*6bc0*/  LDCU UR13, c[0x0][0xba0] ;  /* 0x00017400ff0d77ac */ /* 0x000f220008000800 */
[----:B------:R-:W-:Y:S01]  /*6bd0*/  PLOP3.LUT P2, PT, PT, PT, UP1, 0x80, 0x8 ;  /* 0x000000000008781c */ /* 0x000fe20003f4f018 */
[----:B------:R-:W-:Y:S01]  /*6be0*/  BSSY B1, `(.L_x_104) ;  /* 0x000004d000017945 */ /* 0x000fe20003800000 */
[----:B------:R-:W-:Y:S01]  /*6bf0*/  LOP3.LUT P4, R109, R87, 0xff, RZ, 0xc0, !PT ;  /* 0x000000ff576d7812 */ /* 0x000fe2000788c0ff */
[----:B------:R-:W-:Y:S01]  /*6c00*/  IMAD.U32 R107, RZ, RZ, UR12 ;  /* 0x0000000cff6b7e24 */ /* 0x000fe2000f8e00ff */
[----:B------:R-:W-:Y:S01]  /*6c10*/  LEA R0, R4, UR50, 0x3 ;  /* 0x0000003204007c11 */ /* 0x000fe2000f8e18ff */
[----:B------:R-:W-:Y:S01]  /*6c20*/  IMAD.IADD R39, R37, 0x1, R2 ;  /* 0x0000000125277824 */ /* 0x000fe200078e0202 */
[----:B------:R-:W-:Y:S01]  /*6c30*/  SEL R4, RZ, 0xffffffff, P3 ;  /* 0xffffffffff047807 */ /* 0x000fe20001800000 */
[----:B------:R-:W-:Y:S01]  /*6c40*/  IMAD.U32 R115, RZ, RZ, UR51 ;  /* 0x00000033ff737e24 */ /* 0x000fe2000f8e00ff */
[----:B------:R-:W-:Y:S02]  /*6c50*/  P2R R111, PR, RZ, 0x20 ;  /* 0x00000020ff6f7803 */ /* 0x000fe40000000000 */
[----:B------:R-:W-:Y:S02]  /*6c60*/  CS2R R74, SRZ ;  /* 0x00000000004a7805 */ /* 0x000fe4000001ff00 */
[----:B------:R-:W-:Y:S02]  /*6c70*/  @P5 SHF.L.U32 R9, R46, 0x1f, RZ ;  /* 0x0000001f2e095819 */ /* 0x000fe400000006ff */
[----:B------:R-:W-:Y:S02]  /*6c80*/  CS2R R72, SRZ ;  /* 0x0000000000487805 */ /* 0x000fe4000001ff00 */
[----:B------:R-:W-:Y:S02]  /*6c90*/  CS2R R66, SRZ ;  /* 0x0000000000427805 */ /* 0x000fe4000001ff00 */
[----:B------:R-:W-:Y:S01]  /*6ca0*/  @P2 SEL R4, R5, R4, !P4 ;  /* 0x0000000405042207 */ /* 0x000fe20006000000 */
[----:B------:R-:W2:Y:S01]  /*6cb0*/  @P5 SYNCS.PHASECHK.TRANS64.TRYWAIT P1, [R0+URZ+0xa0], R9 ;  /* 0x0000a009000055a7 */ /* 0x000ea200080211ff */
[----:B-1----:R-:W-:Y:S01]  /*6cc0*/  UIMAD.WIDE.U32 UR4, UR12, UR9, URZ ;  /* 0x000000090c0472a5 */ /* 0x002fe2000f8e00ff */
[----:B------:R-:W-:Y:S01]  /*6cd0*/  CS2R R64, SRZ ;  /* 0x0000000000407805 */ /* 0x000fe2000001ff00 */
[----:B------:R-:W-:Y:S01]  /*6ce0*/  UISETP.NE.AND UP0, UPT, UR8, 0x1, UPT ;  /* 0x000000010800788c */ /* 0x000fe2000bf05270 */
[----:B------:R-:W-:Y:S01]  /*6cf0*/  IMAD.IADD R102, R103, 0x1, R100 ;  /* 0x0000000167667824 */ /* 0x000fe200078e0264 */
[----:B------:R-:W-:Y:S01]  /*6d00*/  USHF.R.U32.HI UR5, URZ, UR10, UR5 ;  /* 0x0000000aff057299 */ /* 0x000fe20008011605 */
[----:B------:R-:W-:Y:S01]  /*6d10*/  IMAD.IADD R47, R97, 0x1, R112 ;  /* 0x00000001612f7824 */ /* 0x000fe200078e0270 */
[----:B------:R-:W-:Y:S02]  /*6d20*/  LOP3.LUT R4, R4, 0x1, RZ, 0xc0, !PT ;  /* 0x0000000104047812 */ /* 0x000fe400078ec0ff */
[----:B------:R-:W-:Y:S01]  /*6d30*/  CS2R R58, SRZ ;  /* 0x00000000003a7805 */ /* 0x000fe2000001ff00 */
[----:B------:R-:W-:Y:S01]  /*6d40*/  USEL UR5, UR12, UR5, !UP0 ;  /* 0x000000050c057287 */ /* 0x000fe2000c000000 */
[----:B------:R-:W-:Y:S01]  /*6d50*/  CS2R R56, SRZ ;  /* 0x0000000000387805 */ /* 0x000fe2000001ff00 */
[----:B------:R-:W-:Y:S01]  /*6d60*/  UISETP.NE.AND UP0, UPT, UR11, 0x1, UPT ;  /* 0x000000010b00788c */ /* 0x000fe2000bf05270 */
[----:B------:R-:W-:Y:S01]  /*6d70*/  CS2R R50, SRZ ;  /* 0x0000000000327805 */ /* 0x000fe2000001ff00 */
[----:B---3--:R-:W-:Y:S01]  /*6d80*/  UIMAD.WIDE.U32 UR6, UR5, UR16, URZ ;  /* 0x00000010050672a5 */ /* 0x008fe2000f8e00ff */
[----:B------:R-:W-:Y:S01]  /*6d90*/  CS2R R48, SRZ ;  /* 0x0000000000307805 */ /* 0x000fe2000001ff00 */
[----:B------:R-:W-:Y:S01]  /*6da0*/  IMAD R6, RZ, RZ, -UR5 ;  /* 0x80000005ff067e24 */ /* 0x000fe2000f8e02ff */
[----:B------:R1:W3:Y:S01]  /*6db0*/  SYNCS.PHASECHK.TRANS64.TRYWAIT P0, [R108+URZ+0xf0], R3 ;  /* 0x0000f0036c0075a7 */ /* 0x0002e200080011ff */
[----:B------:R-:W-:Y:S02]  /*6dc0*/  IMAD.U32 R106, RZ, RZ, UR5 ;  /* 0x00000005ff6a7e24 */ /* 0x000fe4000f8e00ff */
[----:B------:R-:W-:Y:S01]  /*6dd0*/  IMAD R107, R6, UR8, R107 ;  /* 0x00000008066b7c24 */ /* 0x000fe2000f8e026b */
[----:B------:R-:W-:Y:S02]  /*6de0*/  UMOV UR4, UR7 ;  /* 0x0000000700047c82 */ /* 0x000fe40008000000 */
[----:B------:R-:W-:Y:S04]  /*6df0*/  USHF.R.U32.HI UR4, URZ, UR17, UR4 ;  /* 0x00000011ff047299 */ /* 0x000fe80008011604 */
[----:B------:R-:W-:Y:S02]  /*6e00*/  USEL UR4, UR5, UR4, !UP0 ;  /* 0x0000000405047287 */ /* 0x000fe4000c000000 */
[----:B------:R-:W-:Y:S02]  /*6e10*/  UISETP.NE.AND UP0, UPT, UR18, 0x1, UPT ;  /* 0x000000011200788c */ /* 0x000fe4000bf05270 */
[----:B------:R-:W-:Y:S02]  /*6e20*/  UIMAD.WIDE.U32 UR6, UR4, UR19, URZ ;  /* 0x00000013040672a5 */ /* 0x000fe4000f8e00ff */
[----:B------:R-:W-:Y:S02]  /*6e30*/  IMAD.U32 R105, RZ, RZ, UR4 ;  /* 0x00000004ff697e24 */ /* 0x000fe4000f8e00ff */
[----:B------:R-:W-:Y:S01]  /*6e40*/  PLOP3.LUT P2, PT, PT, PT, UP0, 0x80, 0x8 ;  /* 0x000000000008781c */ /* 0x000fe20003f4f008 */
[----:B------:R-:W-:Y:S02]  /*6e50*/  IMAD R7, RZ, RZ, -UR4 ;  /* 0x80000004ff077e24 */ /* 0x000fe4000f8e02ff */
[----:B------:R-:W-:Y:S01]  /*6e60*/  UMOV UR6, UR7 ;  /* 0x0000000700067c82 */ /* 0x000fe20008000000 */
[----:B------:R-:W-:Y:S01]  /*6e70*/  IMAD.U32 R104, RZ, RZ, UR4 ;  /* 0x00000004ff687e24 */ /* 0x000fe2000f8e00ff */
[----:B----4-:R-:W-:Y:S01]  /*6e80*/  USHF.R.U32.HI UR6, URZ, UR13, UR6 ;  /* 0x0000000dff067299 */ /* 0x010fe20008011606 */
[----:B------:R-:W-:Y:S05]  /*6e90*/  IMAD R106, R7, UR11, R106 ;  /* 0x0000000b076a7c24 */ /* 0x000fea000f8e026a */
[----:B------:R-:W-:Y:S02]  /*6ea0*/  SEL R105, R105, UR6, !P2 ;  /* 0x0000000669697c07 */ /* 0x000fe4000d000000 */
[----:B------:R-:W-:Y:S03]  /*6eb0*/  ISETP.NE.U32.AND P2, PT, R4, 0x1, PT ;  /* 0x000000010400780c */ /* 0x000fe60003f45070 */
[----:B------:R-:W-:Y:S01]  /*6ec0*/  IMAD.MOV R5, RZ, RZ, -R105 ;  /* 0x000000ffff057224 */ /* 0x000fe200078e0a69 */
[----:B------:R-:W-:Y:S03]  /*6ed0*/  P2R R116, PR, RZ, 0x4 ;  /* 0x00000004ff747803 */ /* 0x000fe60000000000 */
[----:B------:R-:W-:Y:S01]  /*6ee0*/  IMAD R104, R5, UR18, R104 ;  /* 0x0000001205687c24 */ /* 0x000fe2000f8e0268 */
[----:B--2---:R-:W-:Y:S01]  /*6ef0*/  @P5 SEL R114, RZ, 0x1, !P1 ;  /* 0x00000001ff725807 */ /* 0x004fe20004800000 */
[----:B-1----:R-:W-:Y:S06]  /*6f00*/  @!P5 BRA `(.L_x_105) ;  /* 0x000000000068d947 */ /* 0x002fec0003800000 */
[----:B------:R-:W-:Y:S01]  /*6f10*/  ISETP.NE.AND P1, PT, R114, RZ, PT ;  /* 0x000000ff7200720c */ /* 0x000fe20003f25270 */
[----:B------:R-:W-:Y:S01]  /*6f20*/  BSSY B0, `(.L_x_106) ;  /* 0x000000d000007945 */ /* 0x000fe20003800000 */
[----:B------:R-:W-:Y:S02]  /*6f30*/  CS2R R50, SRZ ;  /* 0x0000000000327805 */ /* 0x000fe4000001ff00 */
[----:B------:R-:W-:Y:S02]  /*6f40*/  CS2R R48, SRZ ;  /* 0x0000000000307805 */ /* 0x000fe4000001ff00 */
[----:B------:R-:W-:Y:S02]  /*6f50*/  CS2R R58, SRZ ;  /* 0x00000000003a7805 */ /* 0x000fe4000001ff00 */
[----:B------:R-:W-:Y:S02]  /*6f60*/  CS2R R56, SRZ ;  /* 0x0000000000387805 */ /* 0x000fe4000001ff00 */
[----:B------:R-:W-:Y:S02]  /*6f70*/  CS2R R66, SRZ ;  /* 0x0000000000427805 */ /* 0x000fe4000001ff00 */
[----:B------:R-:W-:Y:S02]  /*6f80*/  CS2R R64, SRZ ;  /* 0x0000000000407805 */ /* 0x000fe4000001ff00 */
[----:B------:R-:W-:Y:S02]  /*6f90*/  CS2R R74, SRZ ;  /* 0x00000000004a7805 */ /* 0x000fe4000001ff00 */
[----:B------:R-:W-:Y:S01]  /*6fa0*/  CS2R R72, SRZ ;  /* 0x0000000000487805 */ /* 0x000fe2000001ff00 */
[----:B------:R-:W-:Y:S06]  /*6fb0*/  @P1 BRA `(.L_x_107) ;  /* 0x00000000000c1947 */ /* 0x000fec0003800000 */
[----:B------:R-:W-:Y:S04]  /*6fc0*/  SHF.L.U32 R5, R46, 0x1f, RZ ;  /* 0x0000001f2e057819 */ /* 0x000fe800000006ff */
[----:B------:R-:W1:Y:S02]  /*6fd0*/  SYNCS.PHASECHK.TRANS64.TRYWAIT P1, [R0+URZ+0xa0], R5 ;  /* 0x0000a005000075a7 */ /* 0x000e6400080211ff */
[----:B-1----:R-:W-:Y:S05]  /*6fe0*/  @!P1 BRA `(.L_x_108) ;  /* 0x0000002400f09947 */ /* 0x002fea0003800000 */
.L_x_107:
[----:B------:R-:W-:Y:S05]  /*6ff0*/  BSYNC B0 ;  /* 0x0000000000007941 */ /* 0x000fea0003800000 */
.L_x_106:
[----:B------:R-:W-:Y:S01]  /*7000*/  ISETP.NE.AND P1, PT, R116, RZ, PT ;  /* 0x000000ff7400720c */ /* 0x000fe20003f25270 */
[----:B------:R-:W-:Y:S04]  /*7010*/  UIADD3 UR4, UPT, UPT, UR51, 0x1, URZ ;  /* 0x0000000133047890 */ /* 0x000fe8000fffe0ff */
[----:B------:R-:W-:Y:S04]  /*7020*/  UISETP.NE.AND UP0, UPT, UR4, 0x3, UPT ;  /* 0x000000030400788c */ /* 0x000fe8000bf05270 */
[----:B------:R-:W-:Y:S02]  /*7030*/  USEL UR5, URZ, 0x1, UP0 ;  /* 0x00000001ff057887 */ /* 0x000fe40008000000 */
[----:B------:R-:W-:Y:S02]  /*7040*/  USEL UR4, UR4, URZ, UP0 ;  /* 0x000000ff04047287 */ /* 0x000fe40008000000 */
[----:B------:R2:W4:Y:S02]  /*7050*/  @P1 LDS.128 R48, [R103] ;  /* 0x0000000067301984 */ /* 0x0005240000000c00 */
[----:B------:R-:W-:Y:S02]  /*7060*/  LOP3.LUT R46, R46, UR5, RZ, 0x3c, !PT ;  /* 0x000000052e2e7c12 */ /* 0x000fe4000f8e3cff */
[----:B------:R2:W1:Y:S01]  /*7070*/  @P1 LDS.128 R56, [R112+0x10] ;  /* 0x0000100070381984 */ /* 0x0004620000000c00 */
[----:B------:R-:W-:Y:S03]  /*7080*/  IMAD.U32 R115, RZ, RZ, UR4 ;  /* 0x00000004ff737e24 */ /* 0x000fe6000f8e00ff */
[----:B------:R2:W1:Y:S04]  /*7090*/  @P1 LDS.128 R64, [R102+0x20] ;  /* 0x0000200066401984 */ /* 0x0004680000000c00 */
[----:B------:R2:W1:Y:S02]  /*70a0*/  @P1 LDS.128 R72, [R47+0x10] ;  /* 0x000010002f481984 */ /* 0x0004640000000c00 */
.L_x_105:
[----:B------:R-:W-:Y:S05]  /*70b0*/  BSYNC B1 ;  /* 0x0000000000017941 */ /* 0x000fea0003800000 */
.L_x_104:
[----:B-1----:R-:W-:Y:S04]  /*70c0*/  SHF.R.U32.HI R5, RZ, 0x15, R39 ;  /* 0x00000015ff057819 */ /* 0x002fe80000011627 */
[----:B------:R-:W-:Y:S01]  /*70d0*/  LOP3.LUT P1, RZ, R5, 0x3, R88, 0x48, !PT ;  /* 0x0000000305ff7812 */ /* 0x000fe20007824858 */
[----:B------:R-:W-:Y:S01]  /*70e0*/  @!UPT UIADD3 URZ, UPT, UPT, URZ, URZ, URZ ;  /* 0x000000fffffff290 */ /* 0x000fe2000fffe0ff */
[----:B---3--:R-:W-:Y:S11]  /*70f0*/  @P0 BRA `(.L_x_109) ;  /* 0x0000000000080947 */ /* 0x008ff60003800000 */
[----:B------:R-:W1:Y:S02]  /*7100*/  SYNCS.PHASECHK.TRANS64.TRYWAIT P0, [R108+URZ+0xf0], R3 ;  /* 0x0000f0036c0075a7 */ /* 0x000e6400080011ff */
[----:B-1----:R-:W-:Y:S05]  /*7110*/  @!P0 BRA `(.L_x_110) ;  /* 0x0000002400b88947 */ /* 0x002fea0003800000 */
.L_x_109:
[----:B------:R-:W-:Y:S05]  /*7120*/  @!P1 BRA `(.L_x_111) ;  /* 0x0000000000409947 */ /* 0x000fea0003800000 */
[----:B------:R-:W3:Y:S01]  /*7130*/  LDCU.64 UR8, c[0x4][0x70] ;  /* 0x01000e00ff0877ac */ /* 0x000ee20008000a00 */
[----:B-1----:R-:W-:Y:S01]  /*7140*/  MOV R3, 0x0 ;  /* 0x0000000000037802 */ /* 0x002fe20000000f00 */
[----:B------:R-:W-:Y:S02]  /*7150*/  HFMA2 R12, -RZ, RZ, 0, 5.9604644775390625e-08 ;  /* 0x00000001ff0c7431 */ /* 0x000fe400000001ff */
[----:B------:R-:W-:Y:S02]  /*7160*/  IMAD.MOV.U32 R8, RZ, RZ, 0x192 ;  /* 0x00000192ff087424 */ /* 0x000fe400078e00ff */
[----:B------:R-:W-:Y:S01]  /*7170*/  IMAD.MOV.U32 R13, RZ, RZ, RZ ;  /* 0x000000ffff0d7224 */ /* 0x000fe200078e00ff */
[----:B------:R-:W1:Y:S01]  /*7180*/  LDCU.64 UR6, c[0x4][0x78] ;  /* 0x01000f00ff0677ac */ /* 0x000e620008000a00 */
[----:B------:R-:W2:Y:S01]  /*7190*/  LDC.64 R2, c[0x4][R3] ;  /* 0x0100000003027b82 */ /* 0x000ea20000000a00 */
[----:B------:R-:W5:Y:S01]  /*71a0*/  LDCU.64 UR4, c[0x4][0x10] ;  /* 0x01000200ff0477ac */ /* 0x000f620008000a00 */
[----:B---3--:R-:W-:Y:S01]  /*71b0*/  MOV R5, UR9 ;  /* 0x0000000900057c02 */ /* 0x008fe20008000f00 */
[----:B------:R-:W-:Y:S01]  /*71c0*/  IMAD.U32 R4, RZ, RZ, UR8 ;  /* 0x00000008ff047e24 */ /* 0x000fe2000f8e00ff */
[----:B-1----:R-:W-:Y:S01]  /*71d0*/  MOV R7, UR7 ;  /* 0x0000000700077c02 */ /* 0x002fe20008000f00 */
[----:B------:R-:W-:Y:S01]  /*71e0*/  IMAD.U32 R6, RZ, RZ, UR6 ;  /* 0x00000006ff067e24 */ /* 0x000fe2000f8e00ff */
[----:B-----5:R-:W-:Y:S01]  /*71f0*/  MOV R11, UR5 ;  /* 0x00000005000b7c02 */ /* 0x020fe20008000f00 */
[----:B------:R-:W-:Y:S02]  /*7200*/  IMAD.U32 R10, RZ, RZ, UR4 ;  /* 0x00000004ff0a7e24 */ /* 0x000fe4000f8e00ff */
[----:B------:R-:W-:Y:S07]  /*7210*/  LEPC R20, `(.L_x_111) ;  /* 0x000000001014794e */ /* 0x000fee0000000000 */
[----:B--2-4-:R-:W-:Y:S05]  /*7220*/  CALL.ABS.NOINC R2 ;  /* 0x0000000002007343 */ /* 0x014fea0003c00000 */
.L_x_111:
[----:B------:R-:W-:Y:S05]  /*7230*/  WARPSYNC.ALL ;  /* 0x0000000000007948 */ /* 0x000fea0003800000 */
[----:B------:R-:W-:Y:S01]  /*7240*/  R2UR UR4, R39 ;  /* 0x00000000270472ca */ /* 0x000fe200000e0000 */
[--C-:B----4-:R-:W-:Y:S01]  /*7250*/  HADD2.F32 R40, -RZ, R48.reuse.H0_H0 ;  /* 0x20000030ff287230 */ /* 0x110fe20000004100 */
[----:B------:R-:W-:Y:S01]  /*7260*/  ISETP.NE.AND P0, PT, R86, RZ, PT ;  /* 0x000000ff5600720c */ /* 0x000fe20003f05270 */
[----:B------:R-:W-:Y:S01]  /*7270*/  HADD2.F32 R43, -RZ, R48.H1_H1 ;  /* 0x30000030ff2b7230 */ /* 0x000fe20000004100 */
[----:B------:R-:W-:Y:S01]  /*7280*/  BSSY.RECONVERGENT B0, `(.L_x_112) ;  /* 0x0000087000007945 */ /* 0x000fe20003800200 */
[----:B------:R-:W-:Y:S02]  /*7290*/  HADD2.F32 R42, -RZ, R49.H1_H1 ;  /* 0x30000031ff2a7230 */ /* 0x000fe40000004100 */
[----:B------:R-:W-:Y:S02]  /*72a0*/  HADD2.F32 R45, -RZ, R51.H0_H0 ;  /* 0x20000033ff2d7230 */ /* 0x000fe40000004100 */
[----:B------:R-:W-:Y:S04]  /*72b0*/  HADD2.F32 R44, -RZ, R75.H1_H1 ;  /* 0x3000004bff2c7230 */ /* 0x000fe80000004100 */
[----:B------:R-:W3:Y:S02]  /*72c0*/  LDTM.x32 R4, tmem[UR4] ;  /* 0x00000004000479ee */ /* 0x000ee400082c0000 */
[C---:B---3--:R-:W-:Y:S01]  /*72d0*/  FMUL R0, R38.reuse, R4 ;  /* 0x0000000426007220 */ /* 0x048fe20000400000 */
[C---:B------:R-:W-:Y:S01]  /*72e0*/  FMUL R2, R38.reuse, R5 ;  /* 0x0000000526027220 */ /* 0x040fe20000400000 */
[C---:B-1----:R-:W-:Y:S01]  /*72f0*/  FMUL R3, R38.reuse, R6 ;  /* 0x0000000626037220 */ /* 0x042fe20000400000 */
[C---:B------:R-:W-:Y:S01]  /*7300*/  FMUL R7, R38.reuse, R7 ;  /* 0x0000000726077220 */ /* 0x040fe20000400000 */
[C---:B------:R-:W-:Y:S01]  /*7310*/  FFMA R0, R41.reuse, R40, R0 ;  /* 0x0000002829007223 */ /* 0x040fe20000000000 */
[----:B------:R-:W-:Y:S02]  /*7320*/  HADD2.F32 R40, -RZ, R49.H0_H0 ;  /* 0x20000031ff287230 */ /* 0x000fe40000004100 */
[C---:B------:R-:W-:Y:S01]  /*7330*/  FFMA R2, R41.reuse, R43, R2 ;  /* 0x0000002b29027223 */ /* 0x040fe20000000002 */
[--C-:B------:R-:W-:Y:S02]  /*7340*/  HADD2.F32 R43, -RZ, R50.reuse.H0_H0 ;  /* 0x20000032ff2b7230 */ /* 0x100fe40000004100 */
[C---:B------:R-:W-:Y:S01]  /*7350*/  FMUL R4, R38.reuse, R8 ;  /* 0x0000000826047220 */ /* 0x040fe20000400000 */
[----:B------:R-:W-:Y:S01]  /*7360*/  FMUL R5, R38, R9 ;  /* 0x0000000926057220 */ /* 0x000fe20000400000 */
[C---:B------:R-:W-:Y:S01]  /*7370*/  FFMA R3, R41.reuse, R40, R3 ;  /* 0x0000002829037223 */ /* 0x040fe20000000003 */
[----:B------:R-:W-:Y:S01]  /*7380*/  HADD2.F32 R40, -RZ, R50.H1_H1 ;  /* 0x30000032ff287230 */ /* 0x000fe20000004100 */
[----:B------:R-:W-:Y:S01]  /*7390*/  F2FP.F16.F32.PACK_AB R52, R2, R0 ;  /* 0x000000000234723e */ /* 0x000fe200000000ff */
[C---:B------:R-:W-:Y:S01]  /*73a0*/  FFMA R7, R41.reuse, R42, R7 ;  /* 0x0000002a29077223 */ /* 0x040fe20000000007 */
[C---:B------:R-:W-:Y:S01]  /*73b0*/  FFMA R4, R41.reuse, R43, R4 ;  /* 0x0000002b29047223 */ /* 0x040fe20000000004 */
[C---:B------:R-:W-:Y:S01]  /*73c0*/  FMUL R6, R38.reuse, R10 ;  /* 0x0000000a26067220 */ /* 0x040fe20000400000 */
[----:B------:R-:W-:Y:S02]  /*73d0*/  HADD2.F32 R42, -RZ, R51.H1_H1 ;  /* 0x30000033ff2a7230 */ /* 0x000fe40000004100 */
[----:B------:R-:W-:Y:S01]  /*73e0*/  FFMA R5, R41, R40, R5 ;  /* 0x0000002829057223 */ /* 0x000fe20000000005 */
[----:B------:R-:W-:Y:S01]  /*73f0*/  F2FP.F16.F32.PACK_AB R53, R7, R3 ;  /* 0x000000030735723e */ /* 0x000fe200000000ff */
[----:B------:R-:W-:Y:S01]  /*7400*/  FFMA R6, R41, R45, R6 ;  /* 0x0000002d29067223 */ /* 0x000fe20000000006 */
[C---:B------:R-:W-:Y:S01]  /*7410*/  FMUL R11, R38.reuse, R11 ;  /* 0x0000000b260b7220 */ /* 0x040fe20000400000 */
[--C-:B------:R-:W-:Y:S01]  /*7420*/  HADD2.F32 R40, -RZ, R56.reuse.H0_H0 ;  /* 0x20000038ff287230 */ /* 0x100fe20000004100 */
[----:B------:R-:W-:Y:S01]  /*7430*/  F2FP.F16.F32.PACK_AB R54, R5, R4 ;  /* 0x000000040536723e */ /* 0x000fe200000000ff */
[C---:B------:R-:W-:Y:S01]  /*7440*/  FMUL R8, R38.reuse, R12 ;  /* 0x0000000c26087220 */ /* 0x040fe20000400000 */
[C---:B------:R-:W-:Y:S01]  /*7450*/  FFMA R11, R41.reuse, R42, R11 ;  /* 0x0000002a290b7223 */ /* 0x040fe2000000000b */
[----:B------:R-:W-:Y:S02]  /*7460*/  HADD2.F32 R42, -RZ, R56.H1_H1 ;  /* 0x30000038ff2a7230 */ /* 0x000fe40000004100 */
[C---:B------:R-:W-:Y:S01]  /*7470*/  FMUL R9, R38.reuse, R13 ;  /* 0x0000000d26097220 */ /* 0x040fe20000400000 */
[--C-:B------:R-:W-:Y:S02]  /*7480*/  HADD2.F32 R43, -RZ, R57.reuse.H0_H0 ;  /* 0x20000039ff2b7230 */ /* 0x100fe40000004100 */
[----:B------:R-:W-:Y:S01]  /*7490*/  FFMA R8, R41, R40, R8 ;  /* 0x0000002829087223 */ /* 0x000fe20000000008 */
[----:B------:R-:W-:Y:S01]  /*74a0*/  F2FP.F16.F32.PACK_AB R55, R11, R6 ;  /* 0x000000060b37723e */ /* 0x000fe200000000ff */
[----:B------:R-:W-:Y:S01]  /*74b0*/  FFMA R9, R41, R42, R9 ;  /* 0x0000002a29097223 */ /* 0x000fe20000000009 */
[C---:B------:R-:W-:Y:S01]  /*74c0*/  FMUL R10, R38.reuse, R14 ;  /* 0x0000000e260a7220 */ /* 0x040fe20000400000 */
[----:B------:R-:W-:Y:S02]  /*74d0*/  HADD2.F32 R40, -RZ, R57.H1_H1 ;  /* 0x30000039ff287230 */ /* 0x000fe40000004100 */
[C---:B------:R-:W-:Y:S01]  /*74e0*/  FMUL R15, R38.reuse, R15 ;  /* 0x0000000f260f7220 */ /* 0x040fe20000400000 */
[----:B------:R1:W-:Y:S01]  /*74f0*/  STS.128 [R103], R52 ;  /* 0x0000003467007388 */ /* 0x0003e20000000c00 */
[----:B------:R-:W-:Y:S01]  /*7500*/  F2FP.F16.F32.PACK_AB R60, R9, R8 ;  /* 0x00000008093c723e */ /* 0x000fe200000000ff */
[C---:B------:R-:W-:Y:S01]  /*7510*/  FFMA R10, R41.reuse, R43, R10 ;  /* 0x0000002b290a7223 */ /* 0x040fe2000000000a */
[--C-:B------:R-:W-:Y:S02]  /*7520*/  HADD2.F32 R43, -RZ, R58.reuse.H0_H0 ;  /* 0x2000003aff2b7230 */ /* 0x100fe40000004100 */
[----:B------:R-:W-:Y:S01]  /*7530*/  FFMA R15, R41, R40, R15 ;  /* 0x00000028290f7223 */ /* 0x000fe2000000000f */
[C---:B------:R-:W-:Y:S01]  /*7540*/  FMUL R12, R38.reuse, R16 ;  /* 0x00000010260c7220 */ /* 0x040fe20000400000 */
[----:B------:R-:W-:Y:S02]  /*7550*/  HADD2.F32 R42, -RZ, R58.H1_H1 ;  /* 0x3000003aff2a7230 */ /* 0x000fe40000004100 */
[C---:B------:R-:W-:Y:S01]  /*7560*/  FMUL R13, R38.reuse, R17 ;  /* 0x00000011260d7220 */ /* 0x040fe20000400000 */
[--C-:B------:R-:W-:Y:S01]  /*7570*/  HADD2.F32 R45, -RZ, R59.reuse.H0_H0 ;  /* 0x2000003bff2d7230 */ /* 0x100fe20000004100 */
[----:B------:R-:W-:Y:S01]  /*7580*/  F2FP.F16.F32.PACK_AB R61, R15, R10 ;  /* 0x0000000a0f3d723e */ /* 0x000fe200000000ff */
[C---:B------:R-:W-:Y:S01]  /*7590*/  FFMA R12, R41.reuse, R43, R12 ;  /* 0x0000002b290c7223 */ /* 0x040fe2000000000c */
[C---:B------:R-:W-:Y:S01]  /*75a0*/  FFMA R13, R41.reuse, R42, R13 ;  /* 0x0000002a290d7223 */ /* 0x040fe2000000000d */
[C---:B------:R-:W-:Y:S01]  /*75b0*/  FMUL R14, R38.reuse, R18 ;  /* 0x00000012260e7220 */ /* 0x040fe20000400000 */
[----:B------:R-:W-:Y:S02]  /*75c0*/  HADD2.F32 R40, -RZ, R59.H1_H1 ;  /* 0x3000003bff287230 */ /* 0x000fe40000004100 */
[C---:B------:R-:W-:Y:S01]  /*75d0*/  FMUL R19, R38.reuse, R19 ;  /* 0x0000001326137220 */ /* 0x040fe20000400000 */
[--C-:B------:R-:W-:Y:S02]  /*75e0*/  HADD2.F32 R43, -RZ, R64.reuse.H0_H0 ;  /* 0x20000040ff2b7230 */ /* 0x100fe40000004100 */
[C---:B------:R-:W-:Y:S01]  /*75f0*/  FFMA R14, R41.reuse, R45, R14 ;  /* 0x0000002d290e7223 */ /* 0x040fe2000000000e */
[C---:B------:R-:W-:Y:S01]  /*7600*/  FMUL R16, R38.reuse, R20 ;  /* 0x0000001426107220 */ /* 0x040fe20000400000 */
[C---:B------:R-:W-:Y:S01]  /*7610*/  FFMA R19, R41.reuse, R40, R19 ;  /* 0x0000002829137223 */ /* 0x040fe20000000013 */
[----:B------:R-:W-:Y:S02]  /*7620*/  HADD2.F32 R40, -RZ, R64.H1_H1 ;  /* 0x30000040ff287230 */ /* 0x000fe40000004100 */
[C---:B------:R-:W-:Y:S01]  /*7630*/  FMUL R17, R38.reuse, R21 ;  /* 0x0000001526117220 */ /* 0x040fe20000400000 */
[--C-:B------:R-:W-:Y:S02]  /*7640*/  HADD2.F32 R45, -RZ, R65.reuse.H0_H0 ;  /* 0x20000041ff2d7230 */ /* 0x100fe40000004100 */
[C---:B------:R-:W-:Y:S01]  /*7650*/  FMUL R18, R38.reuse, R22 ;  /* 0x0000001626127220 */ /* 0x040fe20000400000 */
[----:B------:R-:W-:Y:S02]  /*7660*/  HADD2.F32 R42, -RZ, R65.H1_H1 ;  /* 0x30000041ff2a7230 */ /* 0x000fe40000004100 */
[C---:B------:R-:W-:Y:S01]  /*7670*/  FMUL R23, R38.reuse, R23 ;  /* 0x0000001726177220 */ /* 0x040fe20000400000 */
[C---:B------:R-:W-:Y:S01]  /*7680*/  FFMA R16, R41.reuse, R43, R16 ;  /* 0x0000002b29107223 */ /* 0x040fe20000000010 */
[C---:B------:R-:W-:Y:S01]  /*7690*/  FFMA R17, R41.reuse, R40, R17 ;  /* 0x0000002829117223 */ /* 0x040fe20000000011 */
[C---:B------:R-:W-:Y:S01]  /*76a0*/  FFMA R18, R41.reuse, R45, R18 ;  /* 0x0000002d29127223 */ /* 0x040fe20000000012 */
[C---:B------:R-:W-:Y:S01]  /*76b0*/  FFMA R23, R41.reuse, R42, R23 ;  /* 0x0000002a29177223 */ /* 0x040fe20000000017 */
[--C-:B------:R-:W-:Y:S02]  /*76c0*/  HADD2.F32 R40, -RZ, R66.reuse.H0_H0 ;  /* 0x20000042ff287230 */ /* 0x100fe40000004100 */
[C---:B------:R-:W-:Y:S01]  /*76d0*/  FMUL R20, R38.reuse, R24 ;  /* 0x0000001826147220 */ /* 0x040fe20000400000 */
[----:B------:R-:W-:Y:S02]  /*76e0*/  HADD2.F32 R42, -RZ, R66.H1_H1 ;  /* 0x30000042ff2a7230 */ /* 0x000fe40000004100 */
[C---:B------:R-:W-:Y:S01]  /*76f0*/  FMUL R21, R38.reuse, R25 ;  /* 0x0000001926157220 */ /* 0x040fe20000400000 */
[--C-:B------:R-:W-:Y:S02]  /*7700*/  HADD2.F32 R43, -RZ, R67.reuse.H0_H0 ;  /* 0x20000043ff2b7230 */ /* 0x100fe40000004100 */
[C---:B------:R-:W-:Y:S01]  /*7710*/  FMUL R22, R38.reuse, R26 ;  /* 0x0000001a26167220 */ /* 0x040fe20000400000 */
[C---:B------:R-:W-:Y:S01]  /*7720*/  FFMA R20, R41.reuse, R40, R20 ;  /* 0x0000002829147223 */ /* 0x040fe20000000014 */
[C---:B------:R-:W-:Y:S01]  /*7730*/  FFMA R21, R41.reuse, R42, R21 ;  /* 0x0000002a29157223 */ /* 0x040fe20000000015 */
[----:B------:R-:W-:Y:S02]  /*7740*/  HADD2.F32 R40, -RZ, R67.H1_H1 ;  /* 0x30000043ff287230 */ /* 0x000fe40000004100 */
[----:B------:R-:W-:Y:S01]  /*7750*/  FFMA R22, R41, R43, R22 ;  /* 0x0000002b29167223 */ /* 0x000fe20000000016 */
[C---:B------:R-:W-:Y:S01]  /*7760*/  FMUL R27, R38.reuse, R27 ;  /* 0x0000001b261b7220 */ /* 0x040fe20000400000 */
[--C-:B------:R-:W-:Y:S02]  /*7770*/  HADD2.F32 R43, -RZ, R72.reuse.H0_H0 ;  /* 0x20000048ff2b7230 */ /* 0x100fe40000004100 */
[C---:B------:R-:W-:Y:S01]  /*7780*/  FMUL R24, R38.reuse, R28 ;  /* 0x0000001c26187220 */ /* 0x040fe20000400000 */
[----:B------:R-:W-:Y:S02]  /*7790*/  HADD2.F32 R42, -RZ, R72.H1_H1 ;  /* 0x30000048ff2a7230 */ /* 0x000fe40000004100 */
[C---:B------:R-:W-:Y:S01]  /*77a0*/  FMUL R25, R38.reuse, R29 ;  /* 0x0000001d26197220 */ /* 0x040fe20000400000 */
[--C-:B------:R-:W-:Y:S01]  /*77b0*/  HADD2.F32 R45, -RZ, R73.reuse.H0_H0 ;  /* 0x20000049ff2d7230 */ /* 0x100fe20000004100 */
[----:B------:R-:W-:Y:S01]  /*77c0*/  F2FP.F16.F32.PACK_AB R62, R13, R12 ;  /* 0x0000000c0d3e723e */ /* 0x000fe200000000ff */
[C---:B------:R-:W-:Y:S01]  /*77d0*/  FMUL R26, R38.reuse, R30 ;  /* 0x0000001e261a7220 */ /* 0x040fe20000400000 */
[----:B------:R-:W-:Y:S01]  /*77e0*/  F2FP.F16.F32.PACK_AB R63, R19, R14 ;  /* 0x0000000e133f723e */ /* 0x000fe200000000ff */
[C---:B------:R-:W-:Y:S01]  /*77f0*/  FFMA R27, R41.reuse, R40, R27 ;  /* 0x00000028291b7223 */ /* 0x040fe2000000001b */
[C---:B------:R-:W-:Y:S01]  /*7800*/  FFMA R24, R41.reuse, R43, R24 ;  /* 0x0000002b29187223 */ /* 0x040fe20000000018 */
[----:B------:R-:W-:Y:S02]  /*7810*/  HADD2.F32 R40, -RZ, R73.H1_H1 ;  /* 0x30000049ff287230 */ /* 0x000fe40000004100 */
[C---:B------:R-:W-:Y:S01]  /*7820*/  FFMA R25, R41.reuse, R42, R25 ;  /* 0x0000002a29197223 */ /* 0x040fe20000000019 */
[----:B------:R1:W-:Y:S01]  /*7830*/  STS.128 [R112+0x10], R60 ;  /* 0x0000103c70007388 */ /* 0x0003e20000000c00 */
[C---:B------:R-:W-:Y:S01]  /*7840*/  FMUL R31, R38.reuse, R31 ;  /* 0x0000001f261f7220 */ /* 0x040fe20000400000 */
[--C-:B------:R-:W-:Y:S02]  /*7850*/  HADD2.F32 R43, -RZ, R74.reuse.H0_H0 ;  /* 0x2000004aff2b7230 */ /* 0x100fe40000004100 */
[C---:B------:R-:W-:Y:S01]  /*7860*/  FFMA R26, R41.reuse, R45, R26 ;  /* 0x0000002d291a7223 */ /* 0x040fe2000000001a */
[C---:B------:R-:W-:Y:S01]  /*7870*/  FMUL R28, R38.reuse, R32 ;  /* 0x00000020261c7220 */ /* 0x040fe20000400000 */
[----:B------:R-:W-:Y:S02]  /*7880*/  HADD2.F32 R42, -RZ, R74.H1_H1 ;  /* 0x3000004aff2a7230 */ /* 0x000fe40000004100 */
[C---:B------:R-:W-:Y:S01]  /*7890*/  FMUL R29, R38.reuse, R33 ;  /* 0x00000021261d7220 */ /* 0x040fe20000400000 */
[----:B------:R-:W-:Y:S02]  /*78a0*/  HADD2.F32 R45, -RZ, R75.H0_H0 ;  /* 0x2000004bff2d7230 */ /* 0x000fe40000004100 */
[C---:B------:R-:W-:Y:S01]  /*78b0*/  FMUL R30, R38.reuse, R34 ;  /* 0x00000022261e7220 */ /* 0x040fe20000400000 */
[----:B------:R-:W-:Y:S01]  /*78c0*/  FFMA R31, R41, R40, R31 ;  /* 0x00000028291f7223 */ /* 0x000fe2000000001f */
[----:B------:R-:W-:Y:S01]  /*78d0*/  FMUL R35, R38, R35 ;  /* 0x0000002326237220 */ /* 0x000fe20000400000 */
[----:B------:R-:W-:Y:S01]  /*78e0*/  F2FP.F16.F32.PACK_AB R68, R17, R16 ;  /* 0x000000101144723e */ /* 0x000fe200000000ff */
[----:B------:R-:W-:Y:S01]  /*78f0*/  FFMA R28, R41, R43, R28 ;  /* 0x0000002b291c7223 */ /* 0x000fe2000000001c */
[----:B------:R-:W-:Y:S01]  /*7900*/  F2FP.F16.F32.PACK_AB R69, R23, R18 ;  /* 0x000000121745723e */ /* 0x000fe200000000ff */
[----:B------:R-:W-:Y:S01]  /*7910*/  FFMA R29, R41, R42, R29 ;  /* 0x0000002a291d7223 */ /* 0x000fe2000000001d */
[----:B------:R-:W-:Y:S01]  /*7920*/  F2FP.F16.F32.PACK_AB R70, R21, R20 ;  /* 0x000000141546723e */ /* 0x000fe200000000ff */
[----:B------:R-:W-:Y:S01]  /*7930*/  FFMA R30, R41, R45, R30 ;  /* 0x0000002d291e7223 */ /* 0x000fe2000000001e */
[----:B------:R-:W-:Y:S01]  /*7940*/  F2FP.F16.F32.PACK_AB R71, R27, R22 ;  /* 0x000000161b47723e */ /* 0x000fe200000000ff */
[----:B------:R-:W-:Y:S01]  /*7950*/  FFMA R35, R41, R44, R35 ;  /* 0x0000002c29237223 */ /* 0x000fe20000000023 */
[----:B------:R-:W-:Y:S02]  /*7960*/  F2FP.F16.F32.PACK_AB R80, R25, R24 ;  /* 0x000000181950723e */ /* 0x000fe400000000ff */
[----:B------:R-:W-:Y:S01]  /*7970*/  F2FP.F16.F32.PACK_AB R81, R31, R26 ;  /* 0x0000001a1f51723e */ /* 0x000fe200000000ff */
[----:B------:R1:W-:Y:S01]  /*7980*/  STS.128 [R102+0x20], R68 ;  /* 0x0000204466007388 */ /* 0x0003e20000000c00 */
[----:B------:R-:W-:Y:S02]  /*7990*/  F2FP.F16.F32.PACK_AB R82, R29, R28 ;  /* 0x0000001c1d52723e */ /* 0x000fe400000000ff */
[----:B------:R-:W-:Y:S05]  /*79a0*/  F2FP.F16.F32.PACK_AB R83, R35, R30 ;  /* 0x0000001e2353723e */ /* 0x000fea00000000ff */
[----:B------:R1:W-:Y:S01]  /*79b0*/  STS.128 [R47+0x10], R80 ;  /* 0x000010502f007388 */ /* 0x0003e20000000c00 */
[----:B------:R-:W-:Y:S01]  /*79c0*/  @!PT LDS RZ, [RZ] ;  /* 0x00000000fffff984 */ /* 0x000fe20000000800 */
[----:B------:R-:W-:Y:S01]  /*79d0*/  @!PT LDS RZ, [RZ] ;  /* 0x00000000fffff984 */ /* 0x000fe20000000800 */
[----:B------:R-:W-:Y:S01]  /*79e0*/  @!PT LDS RZ, [RZ] ;  /* 0x00000000fffff984 */ /* 0x000fe20000000800 */
[----:B------:R-:W-:Y:S01]  /*79f0*/  @!PT LDS RZ, [RZ] ;  /* 0x00000000fffff984 */ /* 0x000fe20000000800 */
[----:B------:R3:W-:Y:S07]  /*7a00*/  MEMBAR.ALL.CTA ;  /* 0x0000000000007992 */ /* 0x0007ee0000008000 */
[----:B---3--:R-:W3:Y:S02]  /*7a10*/  FENCE.VIEW.ASYNC.S ;  /* 0x00000000000073c6 */ /* 0x008ee40000000000 */
[----:B---3--:R-:W-:Y:S06]  /*7a20*/  BAR.SYNC.DEFER_BLOCKING 0x1, 0x80 ;  /* 0x0042000000007b1d */ /* 0x008fec0000010000 */
[----:B------:R-:W-:Y:S05]  /*7a30*/  @P0 BRA `(.L_x_113) ;  /* 0x00000000002c0947 */ /* 0x000fea0003800000 */
[----:B------:R-:W3:Y:S01]  /*7a40*/  LDCU.64 UR6, c[0x0][0x348] ;  /* 0x00006900ff0677ac */ /* 0x000ee20008000a00 */
[----:B------:R-:W-:Y:S02]  /*7a50*/  R2UR UR5, R113 ;  /* 0x00000000710572ca */ /* 0x000fe400000e0000 */
[----:B------:R-:W-:Y:S02]  /*7a60*/  R2UR UR42, R107 ;  /* 0x000000006b2a72ca */ /* 0x000fe400000e0000 */
[----:B------:R-:W-:Y:S02]  /*7a70*/  R2UR UR43, R106 ;  /* 0x000000006a2b72ca */ /* 0x000fe400000e0000 */
[----:B------:R-:W-:Y:S02]  /*7a80*/  R2UR UR44, R104 ;  /* 0x00000000682c72ca */ /* 0x000fe400000e0000 */
[----:B------:R-:W-:Y:S05]  /*7a90*/  R2UR UR45, R105 ;  /* 0x00000000692d72ca */ /* 0x000fea00000e0000 */
[----:B------:R-:W-:Y:S02]  /*7aa0*/  UIADD3 UR40, UPT, UPT, UR50, 0x200, UR5 ;  /* 0x0000020032287890 */ /* 0x000fe4000fffe005 */
[----:B---3--:R-:W-:Y:S04]  /*7ab0*/  UIADD3 UR4, UP0, UPT, UR6, 0x780, URZ ;  /* 0x0000078006047890 */ /* 0x008fe8000ff1e0ff */
[----:B------:R-:W-:Y:S09]  /*7ac0*/  UIADD3.X UR5, UPT, UPT, URZ, UR7, URZ, UP0, !UPT ;  /* 0x00000007ff057290 */ /* 0x000ff200087fe4ff */
[----:B------:R3:W-:Y:S02]  /*7ad0*/  UTMASTG.5D.IM2COL [UR40], [UR4] ;  /* 0x00000028040073b5 */ /* 0x0007e40008060000 */
[----:B---3--:R0:W-:Y:S02]  /*7ae0*/  UTMACMDFLUSH ;  /* 0x00000000000079b7 */ /* 0x0081e40000000000 */
.L_x_113:
[----:B------:R-:W-:Y:S05]  /*7af0*/  BSYNC.RECONVERGENT B0 ;  /* 0x0000000000007941 */ /* 0x000fea0003800200 */
.L_x_112:
[----:B------:R-:W-:Y:S01]  /*7b00*/  UIADD3 UR40, UPT, UPT, UR51, 0x1, URZ ;  /* 0x0000000133287890 */ /* 0x000fe2000fffe0ff */
[----:B------:R-:W-:Y:S03]  /*7b10*/  BSSY.RECONVERGENT B0, `(.L_x_114) ;  /* 0x0000005000007945 */ /* 0x000fe60003800200 */
[----:B------:R-:W-:Y:S04]  /*7b20*/  UISETP.NE.AND UP0, UPT, UR40, 0x3, UPT ;  /* 0x000000032800788c */ /* 0x000fe8000bf05270 */
[----:B------:R-:W-:Y:S01]  /*7b30*/  USEL UR42, UR40, URZ, UP0 ;  /* 0x000000ff282a7287 */ /* 0x000fe20008000000 */
[----:B------:R-:W-:Y:S11]  /*7b40*/  @P0 BRA `(.L_x_115) ;  /* 0x0000000000040947 */ /* 0x000ff60003800000 */
[----:B------:R-:W-:Y:S04]  /*7b50*/  DEPBAR.LE SB0, 0x1 ;  /* 0x000080400000791a */ /* 0x000fe80000000000 */
.L_x_115:
[----:B------:R-:W-:Y:S05]  /*7b60*/  BSYNC.RECONVERGENT B0 ;  /* 0x0000000000007941 */ /* 0x000fea0003800200 */
.L_x_114:
[----:B------:R-:W-:Y:S01]  /*7b70*/  BAR.SYNC.DEFER_BLOCKING 0x1, 0x80 ;  /* 0x0042000000007b1d */ /* 0x000fe20000010000 */
[----:B------:R-:W-:Y:S01]  /*7b80*/  ISETP.NE.AND P1, PT, R111, RZ, PT ;  /* 0x000000ff6f00720c */ /* 0x000fe20003f25270 */
[----:B------:R-:W-:Y:S01]  /*7b90*/  UISETP.NE.AND UP0, UPT, UR55, URZ, UPT ;  /* 0x000000ff3700728c */ /* 0x000fe2000bf05270 */
[----:B------:R-:W-:Y:S11]  /*7ba0*/  LEA R3, R115, UR50, 0x3 ;  /* 0x0000003273037c11 */ /* 0x000ff6000f8e18ff */
[----:B------:R-:W-:Y:S01]  /*7bb0*/  @P1 SHF.L.U32 R4, R46, 0x1f, RZ ;  /* 0x0000001f2e041819 */ /* 0x000fe200000006ff */
[----:B------:R-:W-:Y:S06]  /*7bc0*/  BRA.U !UP0, `(.L_x_116) ;  /* 0x0000000108247547 */ /* 0x000fec000b800000 */
[----:B------:R-:W3:Y:S01]  /*7bd0*/  S2R R0, SR_CgaCtaId ;  /* 0x0000000000007919 */ /* 0x000ee20000008800 */
[----:B------:R-:W-:Y:S01]  /*7be0*/  IMAD.U32 R2, RZ, RZ, UR52 ;  /* 0x00000034ff027e24 */ /* 0x000fe2000f8e00ff */
[----:B------:R-:W-:Y:S04]  /*7bf0*/  UIADD3 UR4, UPT, UPT, UR52, 0x1, URZ ;  /* 0x0000000134047890 */ /* 0x000fe8000fffe0ff */
[----:B------:R-:W-:Y:S01]  /*7c00*/  @P1 LEA R2, R2, UR50, 0x3 ;  /* 0x0000003202021c11 */ /* 0x000fe2000f8e18ff */
[----:B------:R-:W-:Y:S04]  /*7c10*/  UISETP.NE.AND UP0, UPT, UR4, 0x3, UPT ;  /* 0x000000030400788c */ /* 0x000fe8000bf05270 */
[----:B------:R-:W-:Y:S01]  /*7c20*/  @P1 VIADD R5, R2, 0xb8 ;  /* 0x000000b802051836 */ /* 0x000fe20000000000 */
[----:B------:R-:W-:Y:S04]  /*7c30*/  USEL UR52, UR4, URZ, UP0 ;  /* 0x000000ff04347287 */ /* 0x000fe80008000000 */
[----:B---3--:R-:W-:Y:S04]  /*7c40*/  @P1 PRMT R0, R0, 0x654, R5 ;  /* 0x0000065400001816 */ /* 0x008fe80000000005 */
[----:B------:R3:W-:Y:S04]  /*7c50*/  @P1 SYNCS.ARRIVE.TRANS64.RED.A1T0 RZ, [R0+URZ], RZ ;  /* 0x000000ff00ff19a7 */ /* 0x0007e800081004ff */
.L_x_116:
[----:B------:R-:W4:Y:S01]  /*7c60*/  @P1 SYNCS.PHASECHK.TRANS64.TRYWAIT P0, [R3+URZ+0xa0], R4 ;  /* 0x0000a004030015a7 */ /* 0x000f2200080011ff */
[----:B------:R-:W-:Y:S01]  /*7c70*/  BSSY B1, `(.L_x_117) ;  /* 0x0000015000017945 */ /* 0x000fe20003800000 */
[----:B----4-:R-:W-:Y:S03]  /*7c80*/  @P1 SEL R114, RZ, 0x1, !P0 ;  /* 0x00000001ff721807 */ /* 0x010fe60004000000 */
[----:B------:R-:W-:Y:S05]  /*7c90*/  @!P1 BRA `(.L_x_118) ;  /* 0x0000000000489947 */ /* 0x000fea0003800000 */
[----:B------:R-:W-:Y:S01]  /*7ca0*/  ISETP.NE.AND P1, PT, R116, RZ, PT ;  /* 0x000000ff7400720c */ /* 0x000fe20003f25270 */
[----:B------:R-:W-:Y:S01]  /*7cb0*/  BSSY B0, `(.L_x_119) ;  /* 0x000000a000007945 */ /* 0x000fe20003800000 */
[----:B------:R-:W-:Y:S11]  /*7cc0*/  ISETP.NE.AND P0, PT, R114, RZ, PT ;  /* 0x000000ff7200720c */ /* 0x000ff60003f05270 */
[----:B------:R-:W-:Y:S04]  /*7cd0*/  @P1 IMAD R115, R115, 0x2000, R98 ;  /* 0x0000200073731824 */ /* 0x000fe800078e0262 */
[----:B------:R-:W-:Y:S01]  /*7ce0*/  @P1 IMAD.IADD R4, R101, 0x1, R115 ;  /* 0x0000000165041824 */ /* 0x000fe200078e0273 */
[----:B------:R-:W-:Y:S03]  /*7cf0*/  @P1 IADD3 R2, PT, PT, R100, R115, RZ ;  /* 0x0000007364021210 */ /* 0x000fe60007ffe0ff */
[----:B---3--:R-:W-:Y:S01]  /*7d00*/  @P1 IMAD.IADD R0, R97, 0x1, R4 ;  /* 0x0000000161001824 */ /* 0x008fe200078e0204 */
[----:B------:R-:W-:Y:S06]  /*7d10*/  @P0 BRA `(.L_x_120) ;  /* 0x00000000000c0947 */ /* 0x000fec0003800000 */
[----:B------:R-:W-:Y:S04]  /*7d20*/  SHF.L.U32 R46, R46, 0x1f, RZ ;  /* 0x0000001f2e2e7819 */ /* 0x000fe800000006ff */
[----:B------:R-:W3:Y:S02]  /*7d30*/  SYNCS.PHASECHK.TRANS64.TRYWAIT P0, [R3+URZ+0xa0], R46 ;  /* 0x0000a02e030075a7 */ /* 0x000ee400080011ff */
[----:B---3--:R-:W-:Y:S05]  /*7d40*/  @!P0 BRA `(.L_x_121) ;  /* 0x0000001800c08947 */ /* 0x008fea0003800000 */
.L_x_120:
[----:B------:R-:W-:Y:S05]  /*7d50*/  BSYNC B0 ;  /* 0x0000000000007941 */ /* 0x000fea0003800000 */
.L_x_119:
[----:B------:R-:W-:Y:S11]  /*7d60*/  ISETP.NE.AND P0, PT, R116, RZ, PT ;  /* 0x000000ff7400720c */ /* 0x000ff60003f05270 */
[----:B------:R-:W-:Y:S02]  /*7d70*/  @!UPT UIADD3 URZ, UPT, UPT, URZ, URZ, URZ ;  /* 0x000000fffffff290 */ /* 0x000fe4000fffe0ff */
[----:B------:R4:W1:Y:S04]  /*7d80*/  @P0 LDS.128 R48, [R115] ;  /* 0x0000000073300984 */ /* 0x0008680000000c00 */
[----:B------:R4:W1:Y:S04]  /*7d90*/  @P0 LDS.128 R64, [R2+0x20] ;  /* 0x0000200002400984 */ /* 0x0008680000000c00 */
[----:B------:R4:W1:Y:S04]  /*7da0*/  @P0 LDS.128 R56, [R4+0x10] ;  /* 0x0000100004380984 */ /* 0x0008680000000c00 */
[----:B------:R4:W1:Y:S02]  /*7db0*/  @P0 LDS.128 R72, [R0+0x10] ;  /* 0x0000100000480984 */ /* 0x0008640000000c00 */
.L_x_118:
[----:B------:R-:W-:Y:S05]  /*7dc0*/  BSYNC B1 ;  /* 0x0000000000017941 */ /* 0x000fea0003800000 */
.L_x_117:
[----:B---3--:R-:W-:Y:S05]  /*7dd0*/  VIADD R3, R39, 0x20 ;  /* 0x0000002027037836 */ /* 0x008fea0000000000 */
[----:B------:R-:W-:Y:S04]  /*7de0*/  SHF.R.U32.HI R3, RZ, 0x15, R3 ;  /* 0x00000015ff037819 */ /* 0x000fe80000011603 */
[----:B------:R-:W-:Y:S11]  /*7df0*/  LOP3.LUT P0, RZ, R3, 0x3, R88, 0x48, !PT ;  /* 0x0000000303ff7812 */ /* 0x000ff60007804858 */
[----:B------:R-:W-:Y:S02]  /*7e00*/  @!UPT UIADD3 URZ, UPT, UPT, URZ, URZ, URZ ;  /* 0x000000fffffff290 */ /* 0x000fe4000fffe0ff */
[----:B------:R-:W-:Y:S05]  /*7e10*/  @!P0 BRA `(.L_x_122) ;  /* 0x0000000000408947 */ /* 0x000fea0003800000 */
[----:B------:R-:W3:Y:S01]  /*7e20*/  LDCU.64 UR8, c[0x4][0x70] ;  /* 0x01000e00ff0877ac */ /* 0x000ee20008000a00 */
[----:B------:R-:W-:Y:S01]  /*7e30*/  MOV R3, 0x0 ;  /* 0x0000000000037802 */ /* 0x000fe20000000f00 */
[----:B------:R-:W-:Y:S02]  /*7e40*/  HFMA2 R12, -RZ, RZ, 0, 5.9604644775390625e-08 ;  /* 0x00000001ff0c7431 */ /* 0x000fe400000001ff */
[----:B------:R-:W-:Y:S02]  /*7e50*/  IMAD.MOV.U32 R8, RZ, RZ, 0x192 ;  /* 0x00000192ff087424 */ /* 0x000fe400078e00ff */
[----:B------:R-:W-:Y:S01]  /*7e60*/  IMAD.MOV.U32 R13, RZ, RZ, RZ ;  /* 0x000000ffff0d7224 */ /* 0x000fe200078e00ff */
[----:B------:R-:W5:Y:S01]  /*7e70*/  LDCU.64 UR6, c[0x4][0x78] ;  /* 0x01000f00ff0677ac */ /* 0x000f620008000a00 */
[----:B----4-:R-:W4:Y:S01]  /*7e80*/  LDC.64 R2, c[0x4][R3] ;  /* 0x0100000003027b82 */ /* 0x010f220000000a00 */
[----:B------:R-:W2:Y:S01]  /*7e90*/  LDCU.64 UR4, c[0x4][0x10] ;  /* 0x01000200ff0477ac */ /* 0x000ea20008000a00 */
[----:B---3--:R-:W-:Y:S01]  /*7ea0*/  MOV R5, UR9 ;  /* 0x0000000900057c02 */ /* 0x008fe20008000f00 */
[----:B------:R-:W-:Y:S01]  /*7eb0*/  IMAD.U32 R4, RZ, RZ, UR8 ;  /* 0x00000008ff047e24 */ /* 0x000fe2000f8e00ff */
[----:B-----5:R-:W-:Y:S01]  /*7ec0*/  MOV R7, UR7 ;  /* 0x0000000700077c02 */ /* 0x020fe20008000f00 */
[----:B------:R-:W-:Y:S01]  /*7ed0*/  IMAD.U32 R6, RZ, RZ, UR6 ;  /* 0x00000006ff067e24 */ /* 0x000fe2000f8e00ff */
[----:B--2---:R-:W-:Y:S01]  /*7ee0*/  MOV R11, UR5 ;  /* 0x00000005000b7c02 */ /* 0x004fe20008000f00 */
[----:B------:R-:W-:Y:S02]  /*7ef0*/  IMAD.U32 R10, RZ, RZ, UR4 ;  /* 0x00000004ff0a7e24 */ /* 0x000fe4000f8e00ff */
[----:B------:R-:W-:Y:S07]  /*7f00*/  LEPC R20, `(.L_x_122) ;  /* 0x000000001014794e */ /* 0x000fee0000000000 */
[----:B-1--4-:R-:W-:Y:S05]  /*7f10*/  CALL.ABS.NOINC R2 ;  /* 0x0000000002007343 */ /* 0x012fea0003c00000 */
.L_x_122:
[----:B------:R-:W-:Y:S01]  /*7f20*/  ISETP.NE.AND P0, PT, R86, RZ, PT ;  /* 0x000000ff5600720c */ /* 0x000fe20003f05270 */
[----:B------:R-:W-:Y:S05]  /*7f30*/  WARPSYNC.ALL ;  /* 0x0000000000007948 */ /* 0x000fea0003800000 */
[----:B------:R-:W-:Y:S01]  /*7f40*/  R2UR UR4, R39 ;  /* 0x00000000270472ca */ /* 0x000fe200000e0000 */
[--C-:B-1----:R-:W-:Y:S01]  /*7f50*/  HADD2.F32 R40, -RZ, R48.reuse.H0_H0 ;  /* 0x20000030ff287230 */ /* 0x102fe20000004100 */
[----:B------:R-:W-:Y:S01]  /*7f60*/  IADD3 R108, PT, PT, R108, 0x100, RZ ;  /* 0x000001006c6c7810 */ /* 0x000fe20007ffe0ff */
[----:B------:R-:W-:Y:S01]  /*7f70*/  HADD2.F32 R42, -RZ, R48.H1_H1 ;  /* 0x30000030ff2a7230 */ /* 0x000fe20000004100 */
[----:B------:R-:W-:Y:S01]  /*7f80*/  BSSY.RECONVERGENT B0, `(.L_x_123) ;  /* 0x000008f000007945 */ /* 0x000fe20003800200 */
[--C-:B------:R-:W-:Y:S01]  /*7f90*/  HADD2.F32 R43, -RZ, R49.reuse.H0_H0 ;  /* 0x20000031ff2b7230 */ /* 0x100fe20000004100 */
[----:B------:R-:W-:Y:S01]  /*7fa0*/  LOP3.LUT R108, R108, 0xfefffff8, RZ, 0xc0, !PT ;  /* 0xfefffff86c6c7812 */ /* 0x000fe200078ec0ff */
[----:B------:R-:W-:Y:S02]  /*7fb0*/  HADD2.F32 R44, -RZ, R49.H1_H1 ;  /* 0x30000031ff2c7230 */ /* 0x000fe40000004100 */
[--C-:B------:R-:W-:Y:S02]  /*7fc0*/  HADD2.F32 R45, -RZ, R50.reuse.H0_H0 ;  /* 0x20000032ff2d7230 */ /* 0x100fe40000004100 */
[----:B------:R-:W-:Y:S02]  /*7fd0*/  HADD2.F32 R46, -RZ, R50.H1_H1 ;  /* 0x30000032ff2e7230 */ /* 0x000fe40000004100 */
[----:B----4-:R-:W1:Y:S01]  /*7fe0*/  LDTM.x32 R4, tmem[UR4+0x20] ;  /* 0x00002004000479ee */ /* 0x010e6200082c0000 */
[----:B------:R-:W-:Y:S01]  /*7ff0*/  NOP ;  /* 0x0000000000007918 */ /* 0x000fe20000000000 */
[----:B-1----:R1:W-:Y:S01]  /*8000*/  SYNCS.ARRIVE.TRANS64.RED.A1T0 RZ, [R108+URZ], RZ ;  /* 0x000000ff6cff79a7 */ /* 0x0023e200081004ff */
[----:B------:R-:W-:Y:S01]  /*8010*/  USHF.L.U32 UR4, UR42, 0xd, URZ ;  /* 0x0000000d2a047899 */ /* 0x000fe200080006ff */
[--C-:B--2---:R-:W-:Y:S02]  /*8020*/  HADD2.F32 R47, -RZ, R51.reuse.H0_H0 ;  /* 0x20000033ff2f7230 */ /* 0x104fe40000004100 */
[----:B------:R-:W-:Y:S02]  /*8030*/  HADD2.F32 R48, -RZ, R51.H1_H1 ;  /* 0x30000033ff307230 */ /* 0x000fe40000004100 */
[--C-:B------:R-:W-:Y:S01]  /*8040*/  HADD2.F32 R49, -RZ, R56.reuse.H0_H0 ;  /* 0x20000038ff317230 */ /* 0x100fe20000004100 */
[----:B------:R-:W-:Y:S01]  /*8050*/  IADD3 R121, PT, PT, R98, UR4, RZ ;  /* 0x0000000462797c10 */ /* 0x000fe2000fffe0ff */
[----:B------:R-:W-:Y:S02]  /*8060*/  HADD2.F32 R51, -RZ, R56.H1_H1 ;  /* 0x30000038ff337230 */ /* 0x000fe40000004100 */
[--C-:B------:R-:W-:Y:S01]  /*8070*/  HADD2.F32 R50, -RZ, R57.reuse.H0_H0 ;  /* 0x20000039ff327230 */ /* 0x100fe20000004100 */
[-C--:B------:R-:W-:Y:S01]  /*8080*/  IADD3 R120, PT, PT, R101, R121.reuse, RZ ;  /* 0x0000007965787210 */ /* 0x080fe20007ffe0ff */
[----:B------:R-:W-:Y:S01]  /*8090*/  HADD2.F32 R52, -RZ, R57.H1_H1 ;  /* 0x30000039ff347230 */ /* 0x000fe20000004100 */
[----:B------:R-:W-:Y:S01]  /*80a0*/  IADD3 R121, PT, PT, R100, R121, RZ ;  /* 0x0000007964797210 */ /* 0x000fe20007ffe0ff */
[--C-:B------:R-:W-:Y:S01]  /*80b0*/  HADD2.F32 R53, -RZ, R58.reuse.H0_H0 ;  /* 0x2000003aff357230 */ /* 0x100fe20000004100 */
[----:B------:R-:W-:Y:S01]  /*80c0*/  IADD3 R122, PT, PT, R97, R120, RZ ;  /* 0x00000078617a7210 */ /* 0x000fe20007ffe0ff */
[----:B------:R-:W-:Y:S02]  /*80d0*/  HADD2.F32 R54, -RZ, R58.H1_H1 ;  /* 0x3000003aff367230 */ /* 0x000fe40000004100 */
[--C-:B------:R-:W-:Y:S02]  /*80e0*/  HADD2.F32 R55, -RZ, R59.reuse.H0_H0 ;  /* 0x2000003bff377230 */ /* 0x100fe40000004100 */
[----:B------:R-:W-:Y:S02]  /*80f0*/  HADD2.F32 R56, -RZ, R59.H1_H1 ;  /* 0x3000003bff387230 */ /* 0x000fe40000004100 */
[C---:B------:R-:W-:Y:S01]  /*8100*/  FMUL R4, R38.reuse, R4 ;  /* 0x0000000426047220 */ /* 0x040fe20000400000 */
[C---:B------:R-:W-:Y:S01]  /*8110*/  FMUL R5, R38.reuse, R5 ;  /* 0x0000000526057220 */ /* 0x040fe20000400000 */
[C---:B------:R-:W-:Y:S01]  /*8120*/  FMUL R6, R38.reuse, R6 ;  /* 0x0000000626067220 */ /* 0x040fe20000400000 */
[C---:B------:R-:W-:Y:S01]  /*8130*/  FMUL R7, R38.reuse, R7 ;  /* 0x0000000726077220 */ /* 0x040fe20000400000 */
[C---:B------:R-:W-:Y:S01]  /*8140*/  FFMA R4, R41.reuse, R40, R4 ;  /* 0x0000002829047223 */ /* 0x040fe20000000004 */
[C---:B------:R-:W-:Y:S01]  /*8150*/  FFMA R5, R41.reuse, R42, R5 ;  /* 0x0000002a29057223 */ /* 0x040fe20000000005 */
[C---:B------:R-:W-:Y:S01]  /*8160*/  FFMA R6, R41.reuse, R43, R6 ;  /* 0x0000002b29067223 */ /* 0x040fe20000000006 */
[----:B------:R-:W-:Y:S01]  /*8170*/  FFMA R7, R41, R44, R7 ;  /* 0x0000002c29077223 */ /* 0x000fe20000000007 */
[C---:B------:R-:W-:Y:S01]  /*8180*/  FMUL R8, R38.reuse, R8 ;  /* 0x0000000826087220 */ /* 0x040fe20000400000 */
[C---:B------:R-:W-:Y:S01]  /*8190*/  FMUL R9, R38.reuse, R9 ;  /* 0x0000000926097220 */ /* 0x040fe20000400000 */
[----:B------:R-:W-:Y:S01]  /*81a0*/  F2FP.F16.F32.PACK_AB R80, R5, R4 ;  /* 0x000000040550723e */ /* 0x000fe200000000ff */
[C---:B------:R-:W-:Y:S01]  /*81b0*/  FMUL R10, R38.reuse, R10 ;  /* 0x0000000a260a7220 */ /* 0x040fe20000400000 */
[----:B------:R-:W-:Y:S01]  /*81c0*/  F2FP.F16.F32.PACK_AB R81, R7, R6 ;  /* 0x000000060751723e */ /* 0x000fe200000000ff */
[C---:B------:R-:W-:Y:S01]  /*81d0*/  FFMA R8, R41.reuse, R45, R8 ;  /* 0x0000002d29087223 */ /* 0x040fe20000000008 */
[C---:B------:R-:W-:Y:S01]  /*81e0*/  FFMA R9, R41.reuse, R46, R9 ;  /* 0x0000002e29097223 */ /* 0x040fe20000000009 */
[----:B------:R-:W-:Y:S01]  /*81f0*/  FFMA R10, R41, R47, R10 ;  /* 0x0000002f290a7223 */ /* 0x000fe2000000000a */
[C---:B------:R-:W-:Y:S01]  /*8200*/  FMUL R11, R38.reuse, R11 ;  /* 0x0000000b260b7220 */ /* 0x040fe20000400000 */
[C---:B------:R-:W-:Y:S01]  /*8210*/  FMUL R0, R38.reuse, R12 ;  /* 0x0000000c26007220 */ /* 0x040fe20000400000 */
[C---:B------:R-:W-:Y:S01]  /*8220*/  FMUL R2, R38.reuse, R13 ;  /* 0x0000000d26027220 */ /* 0x040fe20000400000 */
[----:B------:R-:W-:Y:S01]  /*8230*/  F2FP.F16.F32.PACK_AB R82, R9, R8 ;  /* 0x000000080952723e */ /* 0x000fe200000000ff */
[C---:B------:R-:W-:Y:S01]  /*8240*/  FFMA R11, R41.reuse, R48, R11 ;  /* 0x00000030290b7223 */ /* 0x040fe2000000000b */
[C---:B------:R-:W-:Y:S01]  /*8250*/  FFMA R0, R41.reuse, R49, R0 ;  /* 0x0000003129007223 */ /* 0x040fe20000000000 */
[C---:B------:R-:W-:Y:S01]  /*8260*/  FFMA R2, R41.reuse, R51, R2 ;  /* 0x0000003329027223 */ /* 0x040fe20000000002 */
[C---:B------:R-:W-:Y:S01]  /*8270*/  FMUL R3, R38.reuse, R14 ;  /* 0x0000000e26037220 */ /* 0x040fe20000400000 */
[C---:B------:R-:W-:Y:S01]  /*8280*/  FMUL R15, R38.reuse, R15 ;  /* 0x0000000f260f7220 */ /* 0x040fe20000400000 */
[C---:B------:R-:W-:Y:S01]  /*8290*/  FMUL R12, R38.reuse, R16 ;  /* 0x00000010260c7220 */ /* 0x040fe20000400000 */
[C---:B------:R-:W-:Y:S01]  /*82a0*/  FMUL R13, R38.reuse, R17 ;  /* 0x00000011260d7220 */ /* 0x040fe20000400000 */
[C---:B------:R-:W-:Y:S01]  /*82b0*/  FFMA R3, R41.reuse, R50, R3 ;  /* 0x0000003229037223 */ /* 0x040fe20000000003 */
[C---:B------:R-:W-:Y:S01]  /*82c0*/  FMUL R14, R38.reuse, R18 ;  /* 0x00000012260e7220 */ /* 0x040fe20000400000 */
[----:B------:R-:W-:Y:S01]  /*82d0*/  FFMA R15, R41, R52, R15 ;  /* 0x00000034290f7223 */ /* 0x000fe2000000000f */
[--C-:B------:R-:W-:Y:S02]  /*82e0*/  HADD2.F32 R57, -RZ, R64.reuse.H0_H0 ;  /* 0x20000040ff397230 */ /* 0x100fe40000004100 */
[C---:B------:R-:W-:Y:S01]  /*82f0*/  FMUL R19, R38.reuse, R19 ;  /* 0x0000001326137220 */ /* 0x040fe20000400000 */
[----:B------:R-:W-:Y:S01]  /*8300*/  F2FP.F16.F32.PACK_AB R83, R11, R10 ;  /* 0x0000000a0b53723e */ /* 0x000fe200000000ff */
[C---:B------:R-:W-:Y:S01]  /*8310*/  FFMA R12, R41.reuse, R53, R12 ;  /* 0x00000035290c7223 */ /* 0x040fe2000000000c */
[----:B------:R-:W-:Y:S02]  /*8320*/  HADD2.F32 R58, -RZ, R64.H1_H1 ;  /* 0x30000040ff3a7230 */ /* 0x000fe40000004100 */
[C---:B------:R-:W-:Y:S01]  /*8330*/  FMUL R16, R38.reuse, R20 ;  /* 0x0000001426107220 */ /* 0x040fe20000400000 */
[C---:B------:R-:W-:Y:S01]  /*8340*/  FFMA R13, R41.reuse, R54, R13 ;  /* 0x00000036290d7223 */ /* 0x040fe2000000000d */
[----:B------:R1:W-:Y:S01]  /*8350*/  STS.128 [R98+UR4], R80 ;  /* 0x0000005062007988 */ /* 0x0003e20008000c04 */
[--C-:B------:R-:W-:Y:S02]  /*8360*/  HADD2.F32 R59, -RZ, R65.reuse.H0_H0 ;  /* 0x20000041ff3b7230 */ /* 0x100fe40000004100 */
[C---:B------:R-:W-:Y:S01]  /*8370*/  FMUL R17, R38.reuse, R21 ;  /* 0x0000001526117220 */ /* 0x040fe20000400000 */
[C---:B------:R-:W-:Y:S01]  /*8380*/  FFMA R14, R41.reuse, R55, R14 ;  /* 0x00000037290e7223 */ /* 0x040fe2000000000e */
[----:B------:R-:W-:Y:S02]  /*8390*/  HADD2.F32 R60, -RZ, R65.H1_H1 ;  /* 0x30000041ff3c7230 */ /* 0x000fe40000004100 */
[C---:B------:R-:W-:Y:S01]  /*83a0*/  FMUL R18, R38.reuse, R22 ;  /* 0x0000001626127220 */ /* 0x040fe20000400000 */
[C---:B------:R-:W-:Y:S01]  /*83b0*/  FFMA R19, R41.reuse, R56, R19 ;  /* 0x0000003829137223 */ /* 0x040fe20000000013 */
        /* <DEDUP_REMOVED lines=13> */
[----:B------:R-:W-:Y:S01]  /*8490*/  FMUL R27, R38, R27 ;  /* 0x0000001b261b7220 */ /* 0x000fe20000400000 */
[----:B------:R-:W-:Y:S01]  /*84a0*/  F2FP.F16.F32.PACK_AB R100, R2, R0 ;  /* 0x000000000264723e */ /* 0x000fe200000000ff */
[----:B------:R-:W-:Y:S01]  /*84b0*/  FFMA R20, R41, R61, R20 ;  /* 0x0000003d29147223 */ /* 0x000fe20000000014 */
[----:B------:R-:W-:Y:S01]  /*84c0*/  F2FP.F16.F32.PACK_AB R101, R15, R3 ;  /* 0x000000030f65723e */ /* 0x000fe200000000ff */
[----:B------:R-:W-:Y:S01]  /*84d0*/  HADD2.F32 R66, -RZ, R72.H1_H1 ;  /* 0x30000048ff427230 */ /* 0x000fe20000004100 */
[----:B------:R-:W-:Y:S01]  /*84e0*/  F2FP.F16.F32.PACK_AB R102, R13, R12 ;  /* 0x0000000c0d66723e */ /* 0x000fe200000000ff */
[C---:B------:R-:W-:Y:S01]  /*84f0*/  FMUL R24, R38.reuse, R28 ;  /* 0x0000001c26187220 */ /* 0x040fe20000400000 */
[----:B------:R-:W-:Y:S01]  /*8500*/  F2FP.F16.F32.PACK_AB R103, R19, R14 ;  /* 0x0000000e1367723e */ /* 0x000fe200000000ff */
[C---:B------:R-:W-:Y:S01]  /*8510*/  FFMA R21, R41.reuse, R62, R21 ;  /* 0x0000003e29157223 */ /* 0x040fe20000000015 */
[--C-:B------:R-:W-:Y:S02]  /*8520*/  HADD2.F32 R67, -RZ, R73.reuse.H0_H0 ;  /* 0x20000049ff437230 */ /* 0x100fe40000004100 */
[C---:B------:R-:W-:Y:S01]  /*8530*/  FMUL R25, R38.reuse, R29 ;  /* 0x0000001d26197220 */ /* 0x040fe20000400000 */
[C---:B------:R-:W-:Y:S01]  /*8540*/  FFMA R22, R41.reuse, R63, R22 ;  /* 0x0000003f29167223 */ /* 0x040fe20000000016 */
[----:B------:R1:W-:Y:S01]  /*8550*/  STS.128 [R120+0x10], R100 ;  /* 0x0000106478007388 */ /* 0x0003e20000000c00 */
        /* <DEDUP_REMOVED lines=35> */
[----:B--2---:R-:W2:Y:S02]  /*8790*/  FENCE.VIEW.ASYNC.S ;  /* 0x00000000000073c6 */ /* 0x004ea40000000000 */
[----:B--2---:R-:W-:Y:S06]  /*87a0*/  BAR.SYNC.DEFER_BLOCKING 0x1, 0x80 ;  /* 0x0042000000007b1d */ /* 0x004fec0000010000 */
[----:B------:R-:W-:Y:S05]  /*87b0*/  @P0 BRA `(.L_x_124) ;  /* 0x00000000002c0947 */ /* 0x000fea0003800000 */
[----:B------:R-:W2:Y:S01]  /*87c0*/  LDCU.64 UR14, c[0x0][0x348] ;  /* 0x00006900ff0e77ac */ /* 0x000ea20008000a00 */
[----:B------:R-:W-:Y:S02]  /*87d0*/  R2UR UR10, R107 ;  /* 0x000000006b0a72ca */ /* 0x000fe400000e0000 */
[----:B------:R-:W-:Y:S01]  /*87e0*/  R2UR UR11, R106 ;  /* 0x000000006a0b72ca */ /* 0x000fe200000e0000 */
[----:B------:R-:W-:Y:S01]  /*87f0*/  UIADD3 UR9, UPT, UPT, UR41, 0x20, URZ ;  /* 0x0000002029097890 */ /* 0x000fe2000fffe0ff */
[----:B------:R-:W-:Y:S01]  /*8800*/  R2UR UR12, R104 ;  /* 0x00000000680c72ca */ /* 0x000fe200000e0000 */
[----:B------:R-:W-:Y:S01]  /*8810*/  UIADD3 UR8, UPT, UPT, UR50, 0x200, UR4 ;  /* 0x0000020032087890 */ /* 0x000fe2000fffe004 */
[----:B------:R-:W-:Y:S01]  /*8820*/  R2UR UR13, R105 ;  /* 0x00000000690d72ca */ /* 0x000fe200000e0000 */
[----:B--2---:R-:W-:Y:S04]  /*8830*/  UIADD3 UR6, UP0, UPT, UR14, 0x780, URZ ;  /* 0x000007800e067890 */ /* 0x004fe8000ff1e0ff */
[----:B------:R-:W-:Y:S09]  /*8840*/  UIADD3.X UR7, UPT, UPT, URZ, UR15, URZ, UP0, !UPT ;  /* 0x0000000fff077290 */ /* 0x000ff200087fe4ff */
[----:B------:R2:W-:Y:S02]  /*8850*/  UTMASTG.5D.IM2COL [UR8], [UR6] ;  /* 0x00000008060073b5 */ /* 0x0005e40008060000 */
[----:B--2---:R0:W-:Y:S02]  /*8860*/  UTMACMDFLUSH ;  /* 0x00000000000079b7 */ /* 0x0041e40000000000 */
.L_x_124:
[----:B------:R-:W-:Y:S05]  /*8870*/  BSYNC.RECONVERGENT B0 ;  /* 0x0000000000007941 */ /* 0x000fea0003800200 */
.L_x_123:
[----:B------:R-:W-:Y:S01]  /*8880*/  UIADD3 UR4, UPT, UPT, UR42, 0x1, URZ ;  /* 0x000000012a047890 */ /* 0x000fe2000fffe0ff */
[----:B------:R-:W-:Y:S03]  /*8890*/  BSSY.RECONVERGENT B0, `(.L_x_125) ;  /* 0x0000008000007945 */ /* 0x000fe60003800200 */
[----:B------:R-:W-:Y:S04]  /*88a0*/  UISETP.NE.AND UP0, UPT, UR4, 0x3, UPT ;  /* 0x000000030400788c */ /* 0x000fe8000bf05270 */
[----:B------:R-:W-:Y:S02]  /*88b0*/  UISETP.EQ.XOR UP1, UPT, UR40, 0x3, !UP0 ;  /* 0x000000032800788c */ /* 0x000fe4000c722a70 */
[----:B------:R-:W-:Y:S02]  /*88c0*/  USEL UR51, UR4, URZ, UP0 ;  /* 0x000000ff04337287 */ /* 0x000fe40008000000 */
[----:B------:R-:W-:Y:S04]  /*88d0*/  USEL UR5, URZ, 0x1, !UP1 ;  /* 0x00000001ff057887 */ /* 0x000fe8000c800000 */
[----:B------:R-:W-:Y:S01]  /*88e0*/  ULOP3.LUT UR56, UR56, UR5, URZ, 0x3c, !UPT ;  /* 0x0000000538387292 */ /* 0x000fe2000f8e3cff */
[----:B------:R-:W-:Y:S11]  /*88f0*/  @P0 BRA `(.L_x_126) ;  /* 0x0000000000040947 */ /* 0x000ff60003800000 */
[----:B------:R-:W-:Y:S04]  /*8900*/  DEPBAR.LE SB0, 0x1 ;  /* 0x000080400000791a */ /* 0x000fe80000000000 */
.L_x_126:
[----:B------:R-:W-:Y:S05]  /*8910*/  BSYNC.RECONVERGENT B0 ;  /* 0x0000000000007941 */ /* 0x000fea0003800200 */
.L_x_125:
[----:B------:R-:W-:Y:S01]  /*8920*/  BAR.SYNC.DEFER_BLOCKING 0x1, 0x80 ;  /* 0x0042000000007b1d */ /* 0x000fe20000010000 */
[----:B------:R-:W-:Y:S01]  /*8930*/  UISETP.NE.AND UP0, UPT, UR55, -0x2, UPT ;  /* 0xfffffffe3700788c */ /* 0x000fe2000bf05270 */
[----:B------:R-:W-:Y:S08]  /*8940*/  IADD3 R0, PT, PT, R36, 0x1, RZ ;  /* 0x0000000124007810 */ /* 0x000ff00007ffe0ff */
[----:B------:R-:W-:Y:S05]  /*8950*/  BRA.U !UP0, `(.L_x_127) ;  /* 0x0000000108287547 */ /* 0x000fea000b800000 */
[----:B------:R-:W2:Y:S01]  /*8960*/  S2R R2, SR_CgaCtaId ;  /* 0x0000000000027919 */ /* 0x000ea20000008800 */
[----:B------:R-:W-:Y:S01]  /*8970*/  ISETP.NE.AND P0, PT, R111, RZ, PT ;  /* 0x000000ff6f00720c */ /* 0x000fe20003f05270 */
[----:B------:R-:W-:Y:S01]  /*8980*/  IMAD.U32 R3, RZ, RZ, UR52 ;  /* 0x00000034ff037e24 */ /* 0x000fe2000f8e00ff */
[----:B------:R-:W-:Y:S04]  /*8990*/  UIADD3 UR4, UPT, UPT, UR52, 0x1, URZ ;  /* 0x0000000134047890 */ /* 0x000fe8000fffe0ff */
[----:B------:R-:W-:Y:S04]  /*89a0*/  UISETP.NE.AND UP0, UPT, UR4, 0x3, UPT ;  /* 0x000000030400788c */ /* 0x000fe8000bf05270 */
[----:B------:R-:W-:Y:S03]  /*89b0*/  USEL UR52, UR4, URZ, UP0 ;  /* 0x000000ff04347287 */ /* 0x000fe60008000000 */
[----:B------:R-:W-:Y:S05]  /*89c0*/  @P0 LEA R3, R3, UR50, 0x3 ;  /* 0x0000003203030c11 */ /* 0x000fea000f8e18ff */
[----:B------:R-:W-:Y:S05]  /*89d0*/  @P0 VIADD R3, R3, 0xb8 ;  /* 0x000000b803030836 */ /* 0x000fea0000000000 */
[----:B--2---:R-:W-:Y:S04]  /*89e0*/  @P0 PRMT R2, R2, 0x654, R3 ;  /* 0x0000065402020816 */ /* 0x004fe80000000003 */
[----:B------:R2:W-:Y:S03]  /*89f0*/  @P0 SYNCS.ARRIVE.TRANS64.RED.A1T0 RZ, [R2+URZ], RZ ;  /* 0x000000ff02ff09a7 */ /* 0x0005e600081004ff */
.L_x_127:
[----:B------:R-:W-:Y:S01]  /*8a00*/  R2UR UR6, R110 ;  /* 0x000000006e0672ca */ /* 0x000fe200000e0000 */
[----:B------:R-:W-:Y:S01]  /*8a10*/  UIADD3 UR55, UPT, UPT, UR55, 0x2, URZ ;  /* 0x0000000237377890 */ /* 0x000fe2000fffe0ff */
[----:B------:R-:W-:Y:S02]  /*8a20*/  R2UR UR5, R92 ;  /* 0x000000005c0572ca */ /* 0x000fe400000e0000 */
[----:B------:R-:W-:Y:S02]  /*8a30*/  R2UR UR4, R93 ;  /* 0x000000005d0472ca */ /* 0x000fe400000e0000 */
[----:B------:R-:W-:Y:S02]  /*8a40*/  R2UR UR54, R99 ;  /* 0x00000000633672ca */ /* 0x000fe400000e0000 */
[----:B------:R-:W-:Y:S02]  /*8a50*/  ISETP.NE.AND P0, PT, R0, 0x2, PT ;  /* 0x000000020000780c */ /* 0x000fe40003f05270 */
[----:B------:R-:W-:Y:S02]  /*8a60*/  LOP3.LUT R84, R84, 0x1, RZ, 0x3c, !PT ;  /* 0x0000000154547812 */ /* 0x000fe400078e3cff */
[----:B--2---:R-:W-:Y:S01]  /*8a70*/  SEL R2, RZ, 0x1, P0 ;  /* 0x00000001ff027807 */ /* 0x004fe20000000000 */
[----:B------:R-:W-:Y:S01]  /*8a80*/  UISETP.NE.AND UP0, UPT, UR6, URZ, UPT ;  /* 0x000000ff0600728c */ /* 0x000fe2000bf05270 */
[----:B------:R-:W-:Y:S01]  /*8a90*/  SEL R36, R0, RZ, P0 ;  /* 0x000000ff00247207 */ /* 0x000fe20000000000 */
[----:B------:R-:W-:Y:S01]  /*8aa0*/  UIADD3 UR23, UPT, UPT, UR36, UR5, URZ ;  /* 0x0000000524177290 */ /* 0x000fe2000fffe0ff */
[----:B------:R-:W-:Y:S01]  /*8ab0*/  LOP3.LUT R85, R85, R2, RZ, 0x3c, !PT ;  /* 0x0000000255557212 */ /* 0x000fe200078e3cff */
[----:B------:R-:W-:Y:S05]  /*8ac0*/  UIADD3 UR53, UPT, UPT, UR37, UR4, URZ ;  /* 0x0000000425357290 */ /* 0x000fea000fffe0ff */
[----:B------:R-:W-:Y:S07]  /*8ad0*/  BRA.U UP0, `(.L_x_128) ;  /* 0xffffffd500107547 */ /* 0x000fee000b83ffff */
[----:B------:R-:W-:-:S13]  /*8ae0*/  R2UR UR4, R94 ;  /* 0x000000005e0472ca */ /* 0x000fda00000e0000 */
[----:B------:R-:W-:-:S09]  /*8af0*/  UISETP.NE.AND UP0, UPT, UR4, URZ, UPT ;  /* 0x000000ff0400728c */ /* 0x000fd2000bf05270 */
[----:B------:R-:W-:Y:S05]  /*8b00*/  BRA.U !UP0, `(.L_x_129) ;  /* 0x0000000108487547 */ /* 0x000fea000b800000 */
[----:B------:R-:W2:Y:S02]  /*8b10*/  LDCU.64 UR4, c[0x0][0x990] ;  /* 0x00013200ff0477ac */ /* 0x000ea40008000a00 */
[----:B--2---:R-:W-:-:S04]  /*8b20*/  UISETP.NE.U32.AND UP0, UPT, UR4, URZ, UPT ;  /* 0x000000ff0400728c */ /* 0x004fc8000bf05070 */
[----:B------:R-:W-:-:S09]  /*8b30*/  UISETP.NE.AND.EX UP0, UPT, UR5, URZ, UPT, UP0 ;  /* 0x000000ff0500728c */ /* 0x000fd2000bf05300 */
[----:B------:R-:W-:Y:S05]  /*8b40*/  BRA.U UP0, `(.L_x_130) ;  /* 0x00000001000c7547 */ /* 0x000fea000b800000 */
[----:B------:R-:W-:-:S13]  /*8b50*/  FSETP.NEU.AND P0, PT, R41, RZ, PT ;  /* 0x000000ff2900720b */ /* 0x000fda0003f0d000 */
[----:B------:R-:W-:Y:S05]  /*8b60*/  @!P0 EXIT ;  /* 0x000000000000894d */ /* 0x000fea0003800000 */
[----:B------:R-:W-:Y:S05]  /*8b70*/  BRA `(.L_x_129) ;  /* 0x00000000002c7947 */ /* 0x000fea0003800000 */
.L_x_130:
[----:B------:R-:W-:Y:S01]  /*8b80*/  ISETP.NE.AND P0, PT, R109, RZ, PT ;  /* 0x000000ff6d00720c */ /* 0x000fe20003f05270 */
[----:B------:R-:W-:-:S12]  /*8b90*/  BSSY.RECONVERGENT B0, `(.L_x_129) ;  /* 0x0000009000007945 */ /* 0x000fd80003800200 */
[----:B------:R-:W-:Y:S05]  /*8ba0*/  @P0 BRA `(.L_x_131) ;  /* 0x0000000000140947 */ /* 0x000fea0003800000 */
[----:B------:R-:W2:Y:S02]  /*8bb0*/  LDCU.64 UR4, c[0x0][0x988] ;  /* 0x00013100ff0477ac */ /* 0x000ea40008000a00 */
[----:B--2---:R-:W-:-:S04]  /*8bc0*/  ISETP.NE.U32.AND P0, PT, RZ, UR4, PT ;  /* 0x00000004ff007c0c */ /* 0x004fc8000bf05070 */
[----:B------:R-:W-:-:S13]  /*8bd0*/  ISETP.NE.AND.EX P0, PT, RZ, UR5, PT, P0 ;  /* 0x00000005ff007c0c */ /* 0x000fda000bf05300 */
[----:B------:R-:W-:Y:S05]  /*8be0*/  @!P0 EXIT ;  /* 0x000000000000894d */ /* 0x000fea0003800000 */
[----:B------:R-:W-:Y:S05]  /*8bf0*/  BRA `(.L_x_132) ;  /* 0x0000000000087947 */ /* 0x000fea0003800000 */
.L_x_131:
[----:B------:R-:W-:-:S13]  /*8c00*/  FSETP.NEU.AND P0, PT, R41, RZ, PT ;  /* 0x000000ff2900720b */ /* 0x000fda0003f0d000 */
[----:B------:R-:W-:Y:S05]  /*8c10*/  @!P0 EXIT ;  /* 0x000000000000894d */ /* 0x000fea0003800000 */
.L_x_132:
[----:B------:R-:W-:Y:S05]  /*8c20*/  BSYNC.RECONVERGENT B0 ;  /* 0x0000000000007941 */ /* 0x000fea0003800200 */
.L_x_129:
[----:B------:R-:W2:Y:S01]  /*8c30*/  S2UR UR5, SR_CgaCtaId ;  /* 0x00000000000579c3 */ /* 0x000ea20000008800 */
[----:B------:R-:W-:Y:S01]  /*8c40*/  ULEA UR4, UR52, UR50, 0x3 ;  /* 0x0000003234047291 */ /* 0x000fe2000f8e18ff */
[----:B------:R-:W-:-:S04]  /*8c50*/  DEPBAR.LE SB0, 0x0 ;  /* 0x000080000000791a */ /* 0x000fc80000000000 */
[----:B------:R-:W-:-:S04]  /*8c60*/  UIADD3 UR4, UPT, UPT, UR4, 0xb8, URZ ;  /* 0x000000b804047890 */ /* 0x000fc8000fffe0ff */
[----:B--2---:R-:W-:-:S09]  /*8c70*/  UPRMT UR4, UR5, 0x654, UR4 ;  /* 0x0000065405047896 */ /* 0x004fd20008000004 */
[----:B------:R-:W-:Y:S01]  /*8c80*/  SYNCS.ARRIVE.TRANS64.RED.A1T0 RZ, [UR4], RZ ;  /* 0x000000ffffff79a7 */ /* 0x000fe20008100404 */
[----:B------:R-:W-:Y:S05]  /*8c90*/  EXIT ;  /* 0x000000000000794d */ /* 0x000fea0003800000 */
.L_x_25:
[----:B------:R-:W-:Y:S07]  /*8ca0*/  MOV R0, UR9 ;  /* 0x0000000900007c02 */ /* 0x000fee0008000f00 */
.L_x_133:
[----:B--2---:R2:W3:Y:S02]  /*8cb0*/  SYNCS.PHASECHK.TRANS64.TRYWAIT P0, [R0+URZ+0x50], R5 ;  /* 0x00005005000075a7 */ /* 0x0044e400080011ff */
[----:B---3--:R-:W-:Y:S05]  /*8cc0*/  @!P0 NANOSLEEP.SYNCS 0x989680 ;  /* 0x009896800000895d */ /* 0x008fea0003900000 */
[----:B------:R-:W3:Y:S02]  /*8cd0*/  @!P0 SYNCS.PHASECHK.TRANS64 P0, [R0+URZ+0x50], R5 ;  /* 0x00005005000085a7 */ /* 0x000ee400080010ff */
[----:B---3--:R-:W-:Y:S05]  /*8ce0*/  @!P0 BRA `(.L_x_133) ;  /* 0xfffffffc00f08947 */ /* 0x008fea000383ffff */
[----:B------:R-:W-:Y:S05]  /*8cf0*/  BRA `(.L_x_24) ;  /* 0xffffff8c00f07947 */ /* 0x000fea000383ffff */
.L_x_32:
[----:B------:R-:W-:Y:S07]  /*8d00*/  MOV R0, UR9 ;  /* 0x0000000900007c02 */ /* 0x000fee0008000f00 */
.L_x_134:
[----:B-1----:R1:W2:Y:S02]  /*8d10*/  SYNCS.PHASECHK.TRANS64.TRYWAIT P0, [R0+URZ+0x50], R5 ;  /* 0x00005005000075a7 */ /* 0x0022a400080011ff */
[----:B--2---:R-:W-:Y:S05]  /*8d20*/  @!P0 NANOSLEEP.SYNCS 0x989680 ;  /* 0x009896800000895d */ /* 0x004fea0003900000 */
[----:B------:R-:W2:Y:S02]  /*8d30*/  @!P0 SYNCS.PHASECHK.TRANS64 P0, [R0+URZ+0x50], R5 ;  /* 0x00005005000085a7 */ /* 0x000ea400080010ff */
[----:B--2---:R-:W-:Y:S05]  /*8d40*/  @!P0 BRA `(.L_x_134) ;  /* 0xfffffffc00f08947 */ /* 0x004fea000383ffff */
[----:B------:R-:W-:Y:S05]  /*8d50*/  BRA `(.L_x_31) ;  /* 0xffffff9400947947 */ /* 0x000fea000383ffff */
.L_x_37:
[----:B-1----:R-:W-:-:S07]  /*8d60*/  MOV R0, UR30 ;  /* 0x0000001e00007c02 */ /* 0x002fce0008000f00 */
.L_x_135:
[----:B-1----:R1:W2:Y:S02]  /*8d70*/  SYNCS.PHASECHK.TRANS64.TRYWAIT P0, [R0+URZ+0xe0], R3 ;  /* 0x0000e003000075a7 */ /* 0x0022a400080011ff */
[----:B--2---:R-:W-:Y:S05]  /*8d80*/  @!P0 NANOSLEEP.SYNCS 0x989680 ;  /* 0x009896800000895d */ /* 0x004fea0003900000 */
[----:B------:R-:W2:Y:S02]  /*8d90*/  @!P0 SYNCS.PHASECHK.TRANS64 P0, [R0+URZ+0xe0], R3 ;  /* 0x0000e003000085a7 */ /* 0x000ea400080010ff */
[----:B--2---:R-:W-:Y:S05]  /*8da0*/  @!P0 BRA `(.L_x_135) ;  /* 0xfffffffc00f08947 */ /* 0x004fea000383ffff */
[----:B------:R-:W-:Y:S05]  /*8db0*/  BRA `(.L_x_136) ;  /* 0xffffff9800787947 */ /* 0x000fea000383ffff */
.L_x_41:
[----:B------:R-:W-:-:S07]  /*8dc0*/  MOV R0, UR4 ;  /* 0x0000000400007c02 */ /* 0x000fce0008000f00 */
.L_x_137:
[----:B-1----:R1:W2:Y:S02]  /*8dd0*/  SYNCS.PHASECHK.TRANS64.TRYWAIT P0, [R0+URZ], R3 ;  /* 0x00000003000075a7 */ /* 0x0022a400080011ff */
[----:B--2---:R-:W-:Y:S05]  /*8de0*/  @!P0 NANOSLEEP.SYNCS 0x989680 ;  /* 0x009896800000895d */ /* 0x004fea0003900000 */
[----:B------:R-:W2:Y:S02]  /*8df0*/  @!P0 SYNCS.PHASECHK.TRANS64 P0, [R0+URZ], R3 ;  /* 0x00000003000085a7 */ /* 0x000ea400080010ff */
[----:B--2---:R-:W-:Y:S05]  /*8e00*/  @!P0 BRA `(.L_x_137) ;  /* 0xfffffffc00f08947 */ /* 0x004fea000383ffff */
[----:B------:R-:W-:Y:S05]  /*8e10*/  BRA `(.L_x_138) ;  /* 0xffffffa000107947 */ /* 0x000fea000383ffff */
.L_x_42:
[----:B------:R-:W-:-:S07]  /*8e20*/  MOV R0, UR5 ;  /* 0x0000000500007c02 */ /* 0x000fce0008000f00 */
.L_x_139:
[----:B-1----:R1:W2:Y:S02]  /*8e30*/  SYNCS.PHASECHK.TRANS64.TRYWAIT P0, [R0+URZ], R3 ;  /* 0x00000003000075a7 */ /* 0x0022a400080011ff */
[----:B--2---:R-:W-:Y:S05]  /*8e40*/  @!P0 NANOSLEEP.SYNCS 0x989680 ;  /* 0x009896800000895d */ /* 0x004fea0003900000 */
[----:B------:R-:W2:Y:S02]  /*8e50*/  @!P0 SYNCS.PHASECHK.TRANS64 P0, [R0+URZ], R3 ;  /* 0x00000003000085a7 */ /* 0x000ea400080010ff */
[----:B--2---:R-:W-:Y:S05]  /*8e60*/  @!P0 BRA `(.L_x_139) ;  /* 0xfffffffc00f08947 */ /* 0x004fea000383ffff */
[----:B------:R-:W-:Y:S05]  /*8e70*/  BRA `(.L_x_140) ;  /* 0xffffffa000207947 */ /* 0x000fea000383ffff */
.L_x_43:
[----:B------:R-:W-:-:S07]  /*8e80*/  MOV R0, UR5 ;  /* 0x0000000500007c02 */ /* 0x000fce0008000f00 */
.L_x_141:
[----:B-1----:R1:W2:Y:S02]  /*8e90*/  SYNCS.PHASECHK.TRANS64.TRYWAIT P0, [R0+URZ], R3 ;  /* 0x00000003000075a7 */ /* 0x0022a400080011ff */
[----:B--2---:R-:W-:Y:S05]  /*8ea0*/  @!P0 NANOSLEEP.SYNCS 0x989680 ;  /* 0x009896800000895d */ /* 0x004fea0003900000 */
[----:B------:R-:W2:Y:S02]  /*8eb0*/  @!P0 SYNCS.PHASECHK.TRANS64 P0, [R0+URZ], R3 ;  /* 0x00000003000085a7 */ /* 0x000ea400080010ff */
[----:B--2---:R-:W-:Y:S05]  /*8ec0*/  @!P0 BRA `(.L_x_141) ;  /* 0xfffffffc00f08947 */ /* 0x004fea000383ffff */
[----:B------:R-:W-:Y:S05]  /*8ed0*/  BRA `(.L_x_142) ;  /* 0xffffffa000307947 */ /* 0x000fea000383ffff */
.L_x_44:
[----:B------:R-:W-:-:S07]  /*8ee0*/  MOV R0, UR5 ;  /* 0x0000000500007c02 */ /* 0x000fce0008000f00 */
.L_x_143:
[----:B-1----:R1:W2:Y:S02]  /*8ef0*/  SYNCS.PHASECHK.TRANS64.TRYWAIT P0, [R0+URZ], R3 ;  /* 0x00000003000075a7 */ /* 0x0022a400080011ff */
[----:B--2---:R-:W-:Y:S05]  /*8f00*/  @!P0 NANOSLEEP.SYNCS 0x989680 ;  /* 0x009896800000895d */ /* 0x004fea0003900000 */
[----:B------:R-:W2:Y:S02]  /*8f10*/  @!P0 SYNCS.PHASECHK.TRANS64 P0, [R0+URZ], R3 ;  /* 0x00000003000085a7 */ /* 0x000ea400080010ff */
[----:B--2---:R-:W-:Y:S05]  /*8f20*/  @!P0 BRA `(.L_x_143) ;  /* 0xfffffffc00f08947 */ /* 0x004fea000383ffff */
[----:B------:R-:W-:Y:S05]  /*8f30*/  BRA `(.L_x_144) ;  /* 0xffffffa000407947 */ /* 0x000fea000383ffff */
.L_x_45:
[----:B------:R-:W-:-:S07]  /*8f40*/  MOV R0, UR5 ;  /* 0x0000000500007c02 */ /* 0x000fce0008000f00 */
.L_x_145:
[----:B-1----:R1:W2:Y:S02]  /*8f50*/  SYNCS.PHASECHK.TRANS64.TRYWAIT P0, [R0+URZ], R3 ;  /* 0x00000003000075a7 */ /* 0x0022a400080011ff */
[----:B--2---:R-:W-:Y:S05]  /*8f60*/  @!P0 NANOSLEEP.SYNCS 0x989680 ;  /* 0x009896800000895d */ /* 0x004fea0003900000 */
[----:B------:R-:W2:Y:S02]  /*8f70*/  @!P0 SYNCS.PHASECHK.TRANS64 P0, [R0+URZ], R3 ;  /* 0x00000003000085a7 */ /* 0x000ea400080010ff */
[----:B--2---:R-:W-:Y:S05]  /*8f80*/  @!P0 BRA `(.L_x_145) ;  /* 0xfffffffc00f08947 */ /* 0x004fea000383ffff */
[----:B------:R-:W-:Y:S05]  /*8f90*/  BRA `(.L_x_146) ;  /* 0xffffffa000507947 */ /* 0x000fea000383ffff */
.L_x_46:
[----:B------:R-:W-:-:S07]  /*8fa0*/  MOV R0, UR5 ;  /* 0x0000000500007c02 */ /* 0x000fce0008000f00 */
.L_x_147:
[----:B-1----:R1:W2:Y:S02]  /*8fb0*/  SYNCS.PHASECHK.TRANS64.TRYWAIT P0, [R0+URZ], R3 ;  /* 0x00000003000075a7 */ /* 0x0022a400080011ff */
[----:B--2---:R-:W-:Y:S05]  /*8fc0*/  @!P0 NANOSLEEP.SYNCS 0x989680 ;  /* 0x009896800000895d */ /* 0x004fea0003900000 */
[----:B------:R-:W2:Y:S02]  /*8fd0*/  @!P0 SYNCS.PHASECHK.TRANS64 P0, [R0+URZ], R3 ;  /* 0x00000003000085a7 */ /* 0x000ea400080010ff */
[----:B--2---:R-:W-:Y:S05]  /*8fe0*/  @!P0 BRA `(.L_x_147) ;  /* 0xfffffffc00f08947 */ /* 0x004fea000383ffff */
[----:B------:R-:W-:Y:S05]  /*8ff0*/  BRA `(.L_x_148) ;  /* 0xffffffa000607947 */ /* 0x000fea000383ffff */
.L_x_47:
[----:B------:R-:W-:-:S07]  /*9000*/  MOV R0, UR5 ;  /* 0x0000000500007c02 */ /* 0x000fce0008000f00 */
.L_x_149:
[----:B-1----:R1:W2:Y:S02]  /*9010*/  SYNCS.PHASECHK.TRANS64.TRYWAIT P0, [R0+URZ], R3 ;  /* 0x00000003000075a7 */ /* 0x0022a400080011ff */
[----:B--2---:R-:W-:Y:S05]  /*9020*/  @!P0 NANOSLEEP.SYNCS 0x989680 ;  /* 0x009896800000895d */ /* 0x004fea0003900000 */
[----:B------:R-:W2:Y:S02]  /*9030*/  @!P0 SYNCS.PHASECHK.TRANS64 P0, [R0+URZ], R3 ;  /* 0x00000003000085a7 */ /* 0x000ea400080010ff */
[----:B--2---:R-:W-:Y:S05]  /*9040*/  @!P0 BRA `(.L_x_149) ;  /* 0xfffffffc00f08947 */ /* 0x004fea000383ffff */
[----:B------:R-:W-:Y:S05]  /*9050*/  BRA `(.L_x_150) ;  /* 0xffffffa000707947 */ /* 0x000fea000383ffff */
.L_x_48:
[----:B------:R-:W-:-:S07]  /*9060*/  MOV R0, UR5 ;  /* 0x0000000500007c02 */ /* 0x000fce0008000f00 */
.L_x_151:
[----:B-1----:R1:W2:Y:S02]  /*9070*/  SYNCS.PHASECHK.TRANS64.TRYWAIT P0, [R0+URZ], R3 ;  /* 0x00000003000075a7 */ /* 0x0022a400080011ff */
[----:B--2---:R-:W-:Y:S05]  /*9080*/  @!P0 NANOSLEEP.SYNCS 0x989680 ;  /* 0x009896800000895d */ /* 0x004fea0003900000 */
[----:B------:R-:W2:Y:S02]  /*9090*/  @!P0 SYNCS.PHASECHK.TRANS64 P0, [R0+URZ], R3 ;  /* 0x00000003000085a7 */ /* 0x000ea400080010ff */
[----:B--2---:R-:W-:Y:S05]  /*90a0*/  @!P0 BRA `(.L_x_151) ;  /* 0xfffffffc00f08947 */ /* 0x004fea000383ffff */
[----:B------:R-:W-:Y:S05]  /*90b0*/  BRA `(.L_x_152) ;  /* 0xffffffa000807947 */ /* 0x000fea000383ffff */
.L_x_49:
[----:B------:R-:W-:-:S07]  /*90c0*/  MOV R0, UR5 ;  /* 0x0000000500007c02 */ /* 0x000fce0008000f00 */
.L_x_153:
[----:B-1----:R1:W2:Y:S02]  /*90d0*/  SYNCS.PHASECHK.TRANS64.TRYWAIT P0, [R0+URZ], R3 ;  /* 0x00000003000075a7 */ /* 0x0022a400080011ff */
[----:B--2---:R-:W-:Y:S05]  /*90e0*/  @!P0 NANOSLEEP.SYNCS 0x989680 ;  /* 0x009896800000895d */ /* 0x004fea0003900000 */
[----:B------:R-:W2:Y:S02]  /*90f0*/  @!P0 SYNCS.PHASECHK.TRANS64 P0, [R0+URZ], R3 ;  /* 0x00000003000085a7 */ /* 0x000ea400080010ff */
[----:B--2---:R-:W-:Y:S05]  /*9100*/  @!P0 BRA `(.L_x_153) ;  /* 0xfffffffc00f08947 */ /* 0x004fea000383ffff */
[----:B------:R-:W-:Y:S05]  /*9110*/  BRA `(.L_x_154) ;  /* 0xffffffa000907947 */ /* 0x000fea000383ffff */
.L_x_52:
[----:B------:R-:W-:-:S07]  /*9120*/  MOV R4, UR4 ;  /* 0x0000000400047c02 */ /* 0x000fce0008000f00 */
.L_x_155:
[----:B--2---:R2:W3:Y:S02]  /*9130*/  SYNCS.PHASECHK.TRANS64.TRYWAIT P1, [R4+URZ+0xe8], R7 ;  /* 0x0000e807040075a7 */ /* 0x0044e400080211ff */
[----:B---3--:R-:W-:Y:S05]  /*9140*/  @!P1 NANOSLEEP.SYNCS 0x989680 ;  /* 0x009896800000995d */ /* 0x008fea0003900000 */
[----:B------:R-:W3:Y:S02]  /*9150*/  @!P1 SYNCS.PHASECHK.TRANS64 P1, [R4+URZ+0xe8], R7 ;  /* 0x0000e807040095a7 */ /* 0x000ee400080210ff */
[----:B---3--:R-:W-:Y:S05]  /*9160*/  @!P1 BRA `(.L_x_155) ;  /* 0xfffffffc00f09947 */ /* 0x008fea000383ffff */
[----:B------:R-:W-:Y:S05]  /*9170*/  BRA `(.L_x_156) ;  /* 0xffffffa400007947 */ /* 0x000fea000383ffff */
.L_x_53:
[----:B--2---:R-:W-:-:S07]  /*9180*/  MOV R4, UR4 ;  /* 0x0000000400047c02 */ /* 0x004fce0008000f00 */
.L_x_157:
[----:B--2---:R2:W3:Y:S02]  /*9190*/  SYNCS.PHASECHK.TRANS64.TRYWAIT P1, [R4+URZ+0xe0], R5 ;  /* 0x0000e005040075a7 */ /* 0x0044e400080211ff */
[----:B---3--:R-:W-:Y:S05]  /*91a0*/  @!P1 NANOSLEEP.SYNCS 0x989680 ;  /* 0x009896800000995d */ /* 0x008fea0003900000 */
[----:B------:R-:W3:Y:S02]  /*91b0*/  @!P1 SYNCS.PHASECHK.TRANS64 P1, [R4+URZ+0xe0], R5 ;  /* 0x0000e005040095a7 */ /* 0x000ee400080210ff */
[----:B---3--:R-:W-:Y:S05]  /*91c0*/  @!P1 BRA `(.L_x_157) ;  /* 0xfffffffc00f09947 */ /* 0x008fea000383ffff */
[----:B------:R-:W-:Y:S05]  /*91d0*/  BRA `(.L_x_158) ;  /* 0xffffffa400087947 */ /* 0x000fea000383ffff */
.L_x_63:
[----:B--2---:R-:W-:-:S04]  /*91e0*/  MOV R5, UR5 ;  /* 0x0000000500057c02 */ /* 0x004fc80008000f00 */
[----:B------:R2:W3:Y:S03]  /*91f0*/  SYNCS.PHASECHK.TRANS64.TRYWAIT P0, [R5+URZ+0x8], R6 ;  /* 0x00000806050075a7 */ /* 0x0004e600080011ff */
[----:B---3--:R-:W-:Y:S05]  /*9200*/  @!P0 NANOSLEEP.SYNCS 0x989680 ;  /* 0x009896800000895d */ /* 0x008fea0003900000 */
[----:B------:R-:W3:Y:S02]  /*9210*/  @!P0 SYNCS.PHASECHK.TRANS64 P0, [R5+URZ+0x8], R6 ;  /* 0x00000806050085a7 */ /* 0x000ee400080010ff */
[----:B---3--:R-:W-:Y:S05]  /*9220*/  @!P0 BRA `(.L_x_63) ;  /* 0xfffffffc00ec8947 */ /* 0x008fea000383ffff */
[----:B------:R-:W-:Y:S05]  /*9230*/  BRA `(.L_x_62) ;  /* 0xffffffa400d47947 */ /* 0x000fea000383ffff */
.L_x_65:
[----:B------:R-:W-:Y:S01]  /*9240*/  BSSY B0, `(.L_x_159) ;  /* 0x0000006000007945 */ /* 0x000fe20003800000 */
[----:B------:R-:W-:-:S07]  /*9250*/  MOV R15, 0xffffffff ;  /* 0xffffffff000f7802 */ /* 0x000fce0000000f00 */
[----:B-12--5:R-:W-:Y:S05]  /*9260*/  WARPSYNC.COLLECTIVE R15, `(.L_x_160) ;  /* 0x000000000f0c7348 */ /* 0x026fea0003c00000 */
[----:B------:R-:W-:Y:S02]  /*9270*/  ELECT P6, UR79, PT ;  /* 0x00000000004f782f */ /* 0x000fe400038c0000 */
[----:B------:R-:W-:Y:S01]  /*9280*/  MOV R14, UR79 ;  /* 0x0000004f000e7c02 */ /* 0x000fe20008000f00 */
[----:B-12--5:R-:W-:Y:S10]  /*9290*/  ENDCOLLECTIVE ;  /* 0x000000000000791b */ /* 0x026ff40003800000 */
.L_x_160:
[----:B------:R-:W-:Y:S05]  /*92a0*/  BSYNC B0 ;  /* 0x0000000000007941 */ /* 0x000fea0003800000 */
.L_x_159:
[----:B------:R-:W-:Y:S01]  /*92b0*/  PLOP3.LUT P0, PT, P6, PT, PT, 0x80, 0x8 ;  /* 0x000000000008781c */ /* 0x000fe2000370f070 */
[----:B------:R-:W-:-:S12]  /*92c0*/  BRA `(.L_x_161) ;  /* 0xffffffa800007947 */ /* 0x000fd8000383ffff */
.L_x_67:
[----:B--2---:R-:W-:-:S04]  /*92d0*/  MOV R3, UR5 ;  /* 0x0000000500037c02 */ /* 0x004fc80008000f00 */
[----:B------:R2:W3:Y:S03]  /*92e0*/  SYNCS.PHASECHK.TRANS64.TRYWAIT P0, [R3+URZ+0x8], R4 ;  /* 0x00000804030075a7 */ /* 0x0004e600080011ff */
[----:B---3--:R-:W-:Y:S05]  /*92f0*/  @!P0 NANOSLEEP.SYNCS 0x989680 ;  /* 0x009896800000895d */ /* 0x008fea0003900000 */
[----:B------:R-:W3:Y:S02]  /*9300*/  @!P0 SYNCS.PHASECHK.TRANS64 P0, [R3+URZ+0x8], R4 ;  /* 0x00000804030085a7 */ /* 0x000ee400080010ff */
[----:B---3--:R-:W-:Y:S05]  /*9310*/  @!P0 BRA `(.L_x_67) ;  /* 0xfffffffc00ec8947 */ /* 0x008fea000383ffff */
[----:B------:R-:W-:Y:S05]  /*9320*/  BRA `(.L_x_66) ;  /* 0xffffffa800047947 */ /* 0x000fea000383ffff */
.L_x_68:
[----:B------:R-:W-:-:S07]  /*9330*/  MOV R4, UR20 ;  /* 0x0000001400047c02 */ /* 0x000fce0008000f00 */
.L_x_162:
[----:B-1----:R1:W2:Y:S02]  /*9340*/  SYNCS.PHASECHK.TRANS64.TRYWAIT P0, [R4+URZ+0xe0], R5 ;  /* 0x0000e005040075a7 */ /* 0x0022a400080011ff */
[----:B--2---:R-:W-:Y:S05]  /*9350*/  @!P0 NANOSLEEP.SYNCS 0x989680 ;  /* 0x009896800000895d */ /* 0x004fea0003900000 */
[----:B------:R-:W2:Y:S02]  /*9360*/  @!P0 SYNCS.PHASECHK.TRANS64 P0, [R4+URZ+0xe0], R5 ;  /* 0x0000e005040085a7 */ /* 0x000ea400080010ff */
[----:B--2---:R-:W-:Y:S05]  /*9370*/  @!P0 BRA `(.L_x_162) ;  /* 0xfffffffc00f08947 */ /* 0x004fea000383ffff */
[----:B------:R-:W-:Y:S05]  /*9380*/  BRA `(.L_x_163) ;  /* 0xffffffac00047947 */ /* 0x000fea000383ffff */
.L_x_70:
[----:B------:R-:W-:-:S07]  /*9390*/  MOV R4, UR25 ;  /* 0x0000001900047c02 */ /* 0x000fce0008000f00 */
.L_x_164:
[----:B-1----:R1:W2:Y:S02]  /*93a0*/  SYNCS.PHASECHK.TRANS64.TRYWAIT P0, [R4+URZ+0x100], R5 ;  /* 0x00010005040075a7 */ /* 0x0022a400080011ff */
[----:B--2---:R-:W-:Y:S05]  /*93b0*/  @!P0 NANOSLEEP.SYNCS 0x989680 ;  /* 0x009896800000895d */ /* 0x004fea0003900000 */
[----:B------:R-:W2:Y:S02]  /*93c0*/  @!P0 SYNCS.PHASECHK.TRANS64 P0, [R4+URZ+0x100], R5 ;  /* 0x00010005040085a7 */ /* 0x000ea400080010ff */
[----:B--2---:R-:W-:Y:S05]  /*93d0*/  @!P0 BRA `(.L_x_164) ;  /* 0xfffffffc00f08947 */ /* 0x004fea000383ffff */
[----:B------:R-:W-:Y:S05]  /*93e0*/  BRA `(.L_x_69) ;  /* 0xffffffac00247947 */ /* 0x000fea000383ffff */
.L_x_74:
[----:B-1----:R-:W-:Y:S07]  /*93f0*/  MOV R4, UR18 ;  /* 0x0000001200047c02 */ /* 0x002fee0008000f00 */
.L_x_165:
[----:B-1----:R1:W2:Y:S02]  /*9400*/  SYNCS.PHASECHK.TRANS64.TRYWAIT P0, [R4+URZ], R7 ;  /* 0x00000007040075a7 */ /* 0x0022a400080011ff */
[----:B--2---:R-:W-:Y:S05]  /*9410*/  @!P0 NANOSLEEP.SYNCS 0x989680 ;  /* 0x009896800000895d */ /* 0x004fea0003900000 */
[----:B------:R-:W2:Y:S02]  /*9420*/  @!P0 SYNCS.PHASECHK.TRANS64 P0, [R4+URZ], R7 ;  /* 0x00000007040085a7 */ /* 0x000ea400080010ff */
[----:B--2---:R-:W-:Y:S05]  /*9430*/  @!P0 BRA `(.L_x_165) ;  /* 0xfffffffc00f08947 */ /* 0x004fea000383ffff */
[----:B------:R-:W-:Y:S05]  /*9440*/  BRA `(.L_x_73) ;  /* 0xffffffac00487947 */ /* 0x000fea000383ffff */
.L_x_78:
[----:B--2---:R-:W-:-:S07]  /*9450*/  MOV R0, UR4 ;  /* 0x0000000400007c02 */ /* 0x004fce0008000f00 */
.L_x_166:
[----:B-1----:R1:W2:Y:S02]  /*9460*/  SYNCS.PHASECHK.TRANS64.TRYWAIT P0, [R0+URZ], R5 ;  /* 0x00000005000075a7 */ /* 0x0022a400080011ff */
[----:B--2---:R-:W-:Y:S05]  /*9470*/  @!P0 NANOSLEEP.SYNCS 0x989680 ;  /* 0x009896800000895d */ /* 0x004fea0003900000 */
[----:B------:R-:W2:Y:S02]  /*9480*/  @!P0 SYNCS.PHASECHK.TRANS64 P0, [R0+URZ], R5 ;  /* 0x00000005000085a7 */ /* 0x000ea400080010ff */
[----:B--2---:R-:W-:Y:S05]  /*9490*/  @!P0 BRA `(.L_x_166) ;  /* 0xfffffffc00f08947 */ /* 0x004fea000383ffff */
[----:B------:R-:W-:Y:S05]  /*94a0*/  BRA `(.L_x_167) ;  /* 0xffffffb000507947 */ /* 0x000fea000383ffff */
.L_x_81:
[----:B------:R-:W-:-:S07]  /*94b0*/  MOV R0, UR20 ;  /* 0x0000001400007c02 */ /* 0x000fce0008000f00 */
.L_x_168:
[----:B-1----:R1:W2:Y:S02]  /*94c0*/  SYNCS.PHASECHK.TRANS64.TRYWAIT P1, [R0+URZ+0x110], R5 ;  /* 0x00011005000075a7 */ /* 0x0022a400080211ff */
[----:B--2---:R-:W-:Y:S05]  /*94d0*/  @!P1 NANOSLEEP.SYNCS 0x989680 ;  /* 0x009896800000995d */ /* 0x004fea0003900000 */
[----:B------:R-:W2:Y:S02]  /*94e0*/  @!P1 SYNCS.PHASECHK.TRANS64 P1, [R0+URZ+0x110], R5 ;  /* 0x00011005000095a7 */ /* 0x000ea400080210ff */
[----:B--2---:R-:W-:Y:S05]  /*94f0*/  @!P1 BRA `(.L_x_168) ;  /* 0xfffffffc00f09947 */ /* 0x004fea000383ffff */
[----:B------:R-:W-:Y:S05]  /*9500*/  BRA `(.L_x_169) ;  /* 0xffffffb0009c7947 */ /* 0x000fea000383ffff */
.L_x_86:
[----:B------:R-:W-:Y:S07]  /*9510*/  MOV R0, UR24 ;  /* 0x0000001800007c02 */ /* 0x000fee0008000f00 */
.L_x_170:
[----:B---3--:R3:W4:Y:S02]  /*9520*/  SYNCS.PHASECHK.TRANS64.TRYWAIT P0, [R0+URZ+0xe0], R5 ;  /* 0x0000e005000075a7 */ /* 0x00872400080011ff */
[----:B----4-:R-:W-:Y:S05]  /*9530*/  @!P0 NANOSLEEP.SYNCS 0x989680 ;  /* 0x009896800000895d */ /* 0x010fea0003900000 */
[----:B------:R-:W4:Y:S02]  /*9540*/  @!P0 SYNCS.PHASECHK.TRANS64 P0, [R0+URZ+0xe0], R5 ;  /* 0x0000e005000085a7 */ /* 0x000f2400080010ff */
[----:B----4-:R-:W-:Y:S05]  /*9550*/  @!P0 BRA `(.L_x_170) ;  /* 0xfffffffc00f08947 */ /* 0x010fea000383ffff */
[----:B------:R-:W-:Y:S05]  /*9560*/  BRA `(.L_x_171) ;  /* 0xffffffb400dc7947 */ /* 0x000fea000383ffff */
.L_x_89:
[----:B------:R-:W-:Y:S07]  /*9570*/  MOV R0, UR24 ;  /* 0x0000001800007c02 */ /* 0x000fee0008000f00 */
.L_x_172:
[----:B---3--:R3:W4:Y:S02]  /*9580*/  SYNCS.PHASECHK.TRANS64.TRYWAIT P2, [R0+URZ+0xd8], R9 ;  /* 0x0000d809000075a7 */ /* 0x00872400080411ff */
[----:B----4-:R-:W-:Y:S05]  /*9590*/  @!P2 NANOSLEEP.SYNCS 0x989680 ;  /* 0x009896800000a95d */ /* 0x010fea0003900000 */
[----:B------:R-:W4:Y:S02]  /*95a0*/  @!P2 SYNCS.PHASECHK.TRANS64 P2, [R0+URZ+0xd8], R9 ;  /* 0x0000d8090000a5a7 */ /* 0x000f2400080410ff */
[----:B----4-:R-:W-:Y:S05]  /*95b0*/  @!P2 BRA `(.L_x_172) ;  /* 0xfffffffc00f0a947 */ /* 0x010fea000383ffff */
[----:B------:R-:W-:Y:S05]  /*95c0*/  BRA `(.L_x_88) ;  /* 0xffffffbc003c7947 */ /* 0x000fea000383ffff */
.L_x_92:
[----:B------:R-:W-:Y:S07]  /*95d0*/  MOV R2, UR7 ;  /* 0x0000000700027c02 */ /* 0x000fee0008000f00 */
.L_x_173:
[----:B-1----:R1:W3:Y:S02]  /*95e0*/  SYNCS.PHASECHK.TRANS64.TRYWAIT P1, [R2+URZ+0xb8], R9 ;  /* 0x0000b809020075a7 */ /* 0x0022e400080211ff */
[----:B---3--:R-:W-:Y:S05]  /*95f0*/  @!P1 NANOSLEEP.SYNCS 0x989680 ;  /* 0x009896800000995d */ /* 0x008fea0003900000 */
[----:B------:R-:W3:Y:S02]  /*9600*/  @!P1 SYNCS.PHASECHK.TRANS64 P1, [R2+URZ+0xb8], R9 ;  /* 0x0000b809020095a7 */ /* 0x000ee400080210ff */
[----:B---3--:R-:W-:Y:S05]  /*9610*/  @!P1 BRA `(.L_x_173) ;  /* 0xfffffffc00f09947 */ /* 0x008fea000383ffff */
[----:B------:R-:W-:Y:S05]  /*9620*/  BRA `(.L_x_174) ;  /* 0xffffffbc00f87947 */ /* 0x000fea000383ffff */
.L_x_93:
[----:B------:R-:W-:Y:S07]  /*9630*/  MOV R0, UR4 ;  /* 0x0000000400007c02 */ /* 0x000fee0008000f00 */
.L_x_175:
[----:B-1----:R1:W3:Y:S02]  /*9640*/  SYNCS.PHASECHK.TRANS64.TRYWAIT P0, [R0+URZ+0xb8], R9 ;  /* 0x0000b809000075a7 */ /* 0x0022e400080011ff */
[----:B---3--:R-:W-:Y:S05]  /*9650*/  @!P0 NANOSLEEP.SYNCS 0x989680 ;  /* 0x009896800000895d */ /* 0x008fea0003900000 */
[----:B------:R-:W3:Y:S02]  /*9660*/  @!P0 SYNCS.PHASECHK.TRANS64 P0, [R0+URZ+0xb8], R9 ;  /* 0x0000b809000085a7 */ /* 0x000ee400080010ff */
[----:B---3--:R-:W-:Y:S05]  /*9670*/  @!P0 BRA `(.L_x_175) ;  /* 0xfffffffc00f08947 */ /* 0x008fea000383ffff */
[----:B------:R-:W-:Y:S05]  /*9680*/  BRA `(.L_x_176) ;  /* 0xffffffc000687947 */ /* 0x000fea000383ffff */
.L_x_95:
[----:B------:R-:W-:-:S07]  /*9690*/  MOV R0, UR4 ;  /* 0x0000000400007c02 */ /* 0x000fce0008000f00 */
.L_x_177:
[----:B-1----:R1:W3:Y:S02]  /*96a0*/  SYNCS.PHASECHK.TRANS64.TRYWAIT P0, [R0+URZ], R3 ;  /* 0x00000003000075a7 */ /* 0x0022e400080011ff */
[----:B---3--:R-:W-:Y:S05]  /*96b0*/  @!P0 NANOSLEEP.SYNCS 0x989680 ;  /* 0x009896800000895d */ /* 0x008fea0003900000 */
[----:B------:R-:W3:Y:S02]  /*96c0*/  @!P0 SYNCS.PHASECHK.TRANS64 P0, [R0+URZ], R3 ;  /* 0x00000003000085a7 */ /* 0x000ee400080010ff */
[----:B---3--:R-:W-:Y:S05]  /*96d0*/  @!P0 BRA `(.L_x_177) ;  /* 0xfffffffc00f08947 */ /* 0x008fea000383ffff */
[----:B------:R-:W-:Y:S05]  /*96e0*/  BRA `(.L_x_178) ;  /* 0xffffffc000f47947 */ /* 0x000fea000383ffff */
.L_x_96:
[----:B------:R-:W-:-:S07]  /*96f0*/  MOV R0, UR5 ;  /* 0x0000000500007c02 */ /* 0x000fce0008000f00 */
.L_x_179:
[----:B-1----:R1:W3:Y:S02]  /*9700*/  SYNCS.PHASECHK.TRANS64.TRYWAIT P0, [R0+URZ], R3 ;  /* 0x00000003000075a7 */ /* 0x0022e400080011ff */
[----:B---3--:R-:W-:Y:S05]  /*9710*/  @!P0 NANOSLEEP.SYNCS 0x989680 ;  /* 0x009896800000895d */ /* 0x008fea0003900000 */
[----:B------:R-:W3:Y:S02]  /*9720*/  @!P0 SYNCS.PHASECHK.TRANS64 P0, [R0+URZ], R3 ;  /* 0x00000003000085a7 */ /* 0x000ee400080010ff */
[----:B---3--:R-:W-:Y:S05]  /*9730*/  @!P0 BRA `(.L_x_179) ;  /* 0xfffffffc00f08947 */ /* 0x008fea000383ffff */
[----:B------:R-:W-:Y:S05]  /*9740*/  BRA `(.L_x_180) ;  /* 0xffffffc400007947 */ /* 0x000fea000383ffff */
.L_x_98:
[----:B------:R-:W-:Y:S07]  /*9750*/  MOV R0, UR50 ;  /* 0x0000003200007c02 */ /* 0x000fee0008000f00 */
.L_x_181:
[----:B-1----:R1:W2:Y:S02]  /*9760*/  SYNCS.PHASECHK.TRANS64.TRYWAIT P0, [R0+URZ+0xe0], R3 ;  /* 0x0000e003000075a7 */ /* 0x0022a400080011ff */
[----:B--2---:R-:W-:Y:S05]  /*9770*/  @!P0 NANOSLEEP.SYNCS 0x989680 ;  /* 0x009896800000895d */ /* 0x004fea0003900000 */
[----:B------:R-:W2:Y:S02]  /*9780*/  @!P0 SYNCS.PHASECHK.TRANS64 P0, [R0+URZ+0xe0], R3 ;  /* 0x0000e003000085a7 */ /* 0x000ea400080010ff */
[----:B--2---:R-:W-:Y:S05]  /*9790*/  @!P0 BRA `(.L_x_181) ;  /* 0xfffffffc00f08947 */ /* 0x004fea000383ffff */
[----:B------:R-:W-:Y:S05]  /*97a0*/  BRA `(.L_x_182) ;  /* 0xffffffc400e87947 */ /* 0x000fea000383ffff */
.L_x_108:
[----:B-1----:R1:W2:Y:S02]  /*97b0*/  SYNCS.PHASECHK.TRANS64.TRYWAIT P1, [R0+URZ+0xa0], R5 ;  /* 0x0000a005000075a7 */ /* 0x0022a400080211ff */
[----:B--2---:R-:W-:Y:S05]  /*97c0*/  @!P1 NANOSLEEP.SYNCS 0x989680 ;  /* 0x009896800000995d */ /* 0x004fea0003900000 */
[----:B------:R-:W2:Y:S02]  /*97d0*/  @!P1 SYNCS.PHASECHK.TRANS64 P1, [R0+URZ+0xa0], R5 ;  /* 0x0000a005000095a7 */ /* 0x000ea400080210ff */
[----:B--2---:R-:W-:Y:S05]  /*97e0*/  @!P1 BRA `(.L_x_108) ;  /* 0xfffffffc00f09947 */ /* 0x004fea000383ffff */
[----:B------:R-:W-:Y:S05]  /*97f0*/  BRA `(.L_x_107) ;  /* 0xffffffd400fc7947 */ /* 0x000fea000383ffff */
.L_x_110:
[----:B-1----:R1:W3:Y:S02]  /*9800*/  SYNCS.PHASECHK.TRANS64.TRYWAIT P0, [R108+URZ+0xf0], R3 ;  /* 0x0000f0036c0075a7 */ /* 0x0022e400080011ff */
[----:B---3--:R-:W-:Y:S05]  /*9810*/  @!P0 NANOSLEEP.SYNCS 0x989680 ;  /* 0x009896800000895d */ /* 0x008fea0003900000 */
[----:B------:R-:W3:Y:S02]  /*9820*/  @!P0 SYNCS.PHASECHK.TRANS64 P0, [R108+URZ+0xf0], R3 ;  /* 0x0000f0036c0085a7 */ /* 0x000ee400080010ff */
[----:B---3--:R-:W-:Y:S05]  /*9830*/  @!P0 BRA `(.L_x_110) ;  /* 0xfffffffc00f08947 */ /* 0x008fea000383ffff */
[----:B------:R-:W-:Y:S05]  /*9840*/  BRA `(.L_x_109) ;  /* 0xffffffd800347947 */ /* 0x000fea000383ffff */
.L_x_121:
[----:B---3--:R3:W4:Y:S02]  /*9850*/  SYNCS.PHASECHK.TRANS64.TRYWAIT P0, [R3+URZ+0xa0], R46 ;  /* 0x0000a02e030075a7 */ /* 0x00872400080011ff */
[----:B----4-:R-:W-:Y:S05]  /*9860*/  @!P0 NANOSLEEP.SYNCS 0x989680 ;  /* 0x009896800000895d */ /* 0x010fea0003900000 */
[----:B------:R-:W4:Y:S02]  /*9870*/  @!P0 SYNCS.PHASECHK.TRANS64 P0, [R3+URZ+0xa0], R46 ;  /* 0x0000a02e030085a7 */ /* 0x000f2400080010ff */
[----:B----4-:R-:W-:Y:S05]  /*9880*/  @!P0 BRA `(.L_x_121) ;  /* 0xfffffffc00f08947 */ /* 0x010fea000383ffff */
[----:B------:R-:W-:Y:S05]  /*9890*/  BRA `(.L_x_120) ;  /* 0xffffffe4002c7947 */ /* 0x000fea000383ffff */
        .weak           $__internal_0_$__cuda_sm10x_tcgen05_guardrail_trap_col_being_dealloced_not_returned_by_alloc
        .type           $__internal_0_$__cuda_sm10x_tcgen05_guardrail_trap_col_being_dealloced_not_returned_by_alloc,@function
        .size           $__internal_0_$__cuda_sm10x_tcgen05_guardrail_trap_col_being_dealloced_not_returned_by_alloc,($__internal_1_$__cuda_sm10x_tcgen05_guardrail_trap_phase_invalid_during_alloc - $__internal_0_$__cuda_sm10x_tcgen05_guardrail_trap_col_being_dealloced_not_returned_by_alloc)
$__internal_0_$__cuda_sm10x_tcgen05_guardrail_trap_col_being_dealloced_not_returned_by_alloc:
[----:B------:R-:W-:Y:S05]  /*98a0*/  BPT.TRAP 0x1 ;  /* 0x000000040000795c */ /* 0x000fea0000300000 */
[----:B------:R-:W-:-:S04]  /*98b0*/  HFMA2 R3, -RZ, RZ, 0, 0 ;  /* 0x00000000ff037431 */ /* 0x000fc800000001ff */
[----:B------:R-:W-:Y:S05]  /*98c0*/  RET.REL.NODEC R2 `(_ZN7cutlass13device_kernelINS_4conv6kernel13ConvUniversalINS1_16ConvProblemShapeILNS1_8OperatorE0ELi3EEENS1_10collective14CollectiveConvINS1_47MainloopSm100TmaUmmaWarpSpecializedImplicitGemmILS5_0ELi10ELi3ELi1ELi2EN4cute5tupleIJNSA_1CILi2EEENSC_ILi1EEESE_EEEEENSB_IJNSC_ILi256EEENSC_ILi64EEENSB_IJSI_EEEEEENS_6half_tESL_NSA_8TiledMMAINSA_8MMA_AtomIJNSA_26SM100_MMA_F16BF16_2x1SM_SSISL_SL_fLi256ELi64ELNSA_4UMMA5MajorE0ELSQ_0ELNSP_7ScaleInE0ELSR_0EEEEEENSA_6LayoutINSB_IJSE_SE_SE_EEENSB_IJNSC_ILi0EEESW_SW_EEEEENSB_IJNSA_10UnderscoreESZ_SZ_EEEEENS7_6detail27Sm100ImplicitGemmTileTraitsINSA_25SM100_TMA_2SM_LOAD_IM2COLENSA_14ComposedLayoutINSA_7SwizzleILi3ELi4ELi3EEENSA_18smem_ptr_flag_bitsILi16EEENSU_INSB_IJNSC_ILi8EEESI_EEENSB_IJSI_SE_EEEEEEEvEENS13_INSA_18SM100_TMA_2SM_LOADES1E_vEEEENS_8epilogue10collective18CollectiveEpilogueINS1J_23Sm100TmaWarpSpecializedILi3ELi2ELi32ELb1ELb0EEEJNSB_IJNSC_ILi128EEESI_SJ_EEENSB_IJNSU_IS1O_SE_EENSU_INSC_ILi32EEESE_EEEEESL_NSB_IJNSB_IJllllEEESE_SW_EEESL_S1V_NS1J_6fusion15FusionCallbacksIS1N_NS1W_17LinearCombinationISL_fSL_fLNS_15FloatRoundStyleE2EEES1P_S1T_JEEENSA_5SM1004TMEM4LOAD26SM100_TMEM_LOAD_32dp32b32xENSA_20SM90_TMA_LOAD_IM2COLENS15_INS16_ILi2ELi4ELi3EEES19_NSU_INSB_IJS1A_S1R_EEENSB_IJS1R_SE_EEEEEEENSA_39AutoVectorizingCopyWithAssumedAlignmentILi128EEENSA_21SM90_TMA_STORE_IM2COLES2B_S2D_S2D_EEEvvEEEEvNT_6ParamsE) ;  /* 0xffffff6402cc7950 */ /* 0x000fea0003c3ffff */
        .weak           $__internal_1_$__cuda_sm10x_tcgen05_guardrail_trap_phase_invalid_during_alloc
        .type           $__internal_1_$__cuda_sm10x_tcgen05_guardrail_trap_phase_invalid_during_alloc,@function
        .size           $__internal_1_$__cuda_sm10x_tcgen05_guardrail_trap_phase_invalid_during_alloc,($__internal_2_$__cuda_sm10x_tcgen05_guardrail_trap_unallocated_columns_being_dealloced - $__internal_1_$__cuda_sm10x_tcgen05_guardrail_trap_phase_invalid_during_alloc)
$__internal_1_$__cuda_sm10x_tcgen05_guardrail_trap_phase_invalid_during_alloc:
[----:B------:R-:W-:Y:S05]  /*98d0*/  BPT.TRAP 0x1 ;  /* 0x000000040000795c */ /* 0x000fea0000300000 */
[----:B------:R-:W-:-:S04]  /*98e0*/  MOV R5, 0x0 ;  /* 0x0000000000057802 */ /* 0x000fc80000000f00 */
[----:B------:R-:W-:Y:S05]  /*98f0*/  RET.REL.NODEC R4 `(_ZN7cutlass13device_kernelINS_4conv6kernel13ConvUniversalINS1_16ConvProblemShapeILNS1_8OperatorE0ELi3EEENS1_10collective14CollectiveConvINS1_47MainloopSm100TmaUmmaWarpSpecializedImplicitGemmILS5_0ELi10ELi3ELi1ELi2EN4cute5tupleIJNSA_1CILi2EEENSC_ILi1EEESE_EEEEENSB_IJNSC_ILi256EEENSC_ILi64EEENSB_IJSI_EEEEEENS_6half_tESL_NSA_8TiledMMAINSA_8MMA_AtomIJNSA_26SM100_MMA_F16BF16_2x1SM_SSISL_SL_fLi256ELi64ELNSA_4UMMA5MajorE0ELSQ_0ELNSP_7ScaleInE0ELSR_0EEEEEENSA_6LayoutINSB_IJSE_SE_SE_EEENSB_IJNSC_ILi0EEESW_SW_EEEEENSB_IJNSA_10UnderscoreESZ_SZ_EEEEENS7_6detail27Sm100ImplicitGemmTileTraitsINSA_25SM100_TMA_2SM_LOAD_IM2COLENSA_14ComposedLayoutINSA_7SwizzleILi3ELi4ELi3EEENSA_18smem_ptr_flag_bitsILi16EEENSU_INSB_IJNSC_ILi8EEESI_EEENSB_IJSI_SE_EEEEEEEvEENS13_INSA_18SM100_TMA_2SM_LOADES1E_vEEEENS_8epilogue10collective18CollectiveEpilogueINS1J_23Sm100TmaWarpSpecializedILi3ELi2ELi32ELb1ELb0EEEJNSB_IJNSC_ILi128EEESI_SJ_EEENSB_IJNSU_IS1O_SE_EENSU_INSC_ILi32EEESE_EEEEESL_NSB_IJNSB_IJllllEEESE_SW_EEESL_S1V_NS1J_6fusion15FusionCallbacksIS1N_NS1W_17LinearCombinationISL_fSL_fLNS_15FloatRoundStyleE2EEES1P_S1T_JEEENSA_5SM1004TMEM4LOAD26SM100_TMEM_LOAD_32dp32b32xENSA_20SM90_TMA_LOAD_IM2COLENS15_INS16_ILi2ELi4ELi3EEES19_NSU_INSB_IJS1A_S1R_EEENSB_IJS1R_SE_EEEEEEENSA_39AutoVectorizingCopyWithAssumedAlignmentILi128EEENSA_21SM90_TMA_STORE_IM2COLES2B_S2D_S2D_EEEvvEEEEvNT_6ParamsE) ;  /* 0xffffff6404c07950 */ /* 0x000fea0003c3ffff */
        .weak           $__internal_2_$__cuda_sm10x_tcgen05_guardrail_trap_unallocated_columns_being_dealloced
        .type           $__internal_2_$__cuda_sm10x_tcgen05_guardrail_trap_unallocated_columns_being_dealloced,@function
        .size           $__internal_2_$__cuda_sm10x_tcgen05_guardrail_trap_unallocated_columns_being_dealloced,(.L_x_184 - $__internal_2_$__cuda_sm10x_tcgen05_guardrail_trap_unallocated_columns_being_dealloced)
$__internal_2_$__cuda_sm10x_tcgen05_guardrail_trap_unallocated_columns_being_dealloced:
[----:B------:R-:W-:Y:S05]  /*9900*/  BPT.TRAP 0x1 ;  /* 0x000000040000795c */ /* 0x000fea0000300000 */
[----:B------:R-:W-:-:S04]  /*9910*/  HFMA2 R3, -RZ, RZ, 0, 0 ;  /* 0x00000000ff037431 */ /* 0x000fc800000001ff */
[----:B------:R-:W-:Y:S05]  /*9920*/  RET.REL.NODEC R2 `(_ZN7cutlass13device_kernelINS_4conv6kernel13ConvUniversalINS1_16ConvProblemShapeILNS1_8OperatorE0ELi3EEENS1_10collective14CollectiveConvINS1_47MainloopSm100TmaUmmaWarpSpecializedImplicitGemmILS5_0ELi10ELi3ELi1ELi2EN4cute5tupleIJNSA_1CILi2EEENSC_ILi1EEESE_EEEEENSB_IJNSC_ILi256EEENSC_ILi64EEENSB_IJSI_EEEEEENS_6half_tESL_NSA_8TiledMMAINSA_8MMA_AtomIJNSA_26SM100_MMA_F16BF16_2x1SM_SSISL_SL_fLi256ELi64ELNSA_4UMMA5MajorE0ELSQ_0ELNSP_7ScaleInE0ELSR_0EEEEEENSA_6LayoutINSB_IJSE_SE_SE_EEENSB_IJNSC_ILi0EEESW_SW_EEEEENSB_IJNSA_10UnderscoreESZ_SZ_EEEEENS7_6detail27Sm100ImplicitGemmTileTraitsINSA_25SM100_TMA_2SM_LOAD_IM2COLENSA_14ComposedLayoutINSA_7SwizzleILi3ELi4ELi3EEENSA_18smem_ptr_flag_bitsILi16EEENSU_INSB_IJNSC_ILi8EEESI_EEENSB_IJSI_SE_EEEEEEEvEENS13_INSA_18SM100_TMA_2SM_LOADES1E_vEEEENS_8epilogue10collective18CollectiveEpilogueINS1J_23Sm100TmaWarpSpecializedILi3ELi2ELi32ELb1ELb0EEEJNSB_IJNSC_ILi128EEESI_SJ_EEENSB_IJNSU_IS1O_SE_EENSU_INSC_ILi32EEESE_EEEEESL_NSB_IJNSB_IJllllEEESE_SW_EEESL_S1V_NS1J_6fusion15FusionCallbacksIS1N_NS1W_17LinearCombinationISL_fSL_fLNS_15FloatRoundStyleE2EEES1P_S1T_JEEENSA_5SM1004TMEM4LOAD26SM100_TMEM_LOAD_32dp32b32xENSA_20SM90_TMA_LOAD_IM2COLENS15_INS16_ILi2ELi4ELi3EEES19_NSU_INSB_IJS1A_S1R_EEENSB_IJS1R_SE_EEEEEEENSA_39AutoVectorizingCopyWithAssumedAlignmentILi128EEENSA_21SM90_TMA_STORE_IM2COLES2B_S2D_S2D_EEEvvEEEEvNT_6ParamsE) ;  /* 0xffffff6402b47950 */ /* 0x000fea0003c3ffff */
.L_x_183:
[----:B------:R-:W-:-:S00]  /*9930*/  BRA `(.L_x_183) ;  /* 0xfffffffc00fc7947 */ /* 0x000fc0000383ffff */
[----:B------:R-:W-:-:S00]  /*9940*/  NOP ;  /* 0x0000000000007918 */ /* 0x000fc00000000000 */
        /* <DEDUP_REMOVED lines=11> */
.L_x_184:


//--------------------- .nv.global.init           --------------------------
	.section	.nv.global.init,"aw",@progbits
.nv.global.init:
	.type		$str$29,@object
	.size		$str$29,($str$30 - $str$29)
$str$29:
        /*0000*/ 	.byte	0x28, 0x61, 0x64, 0x64, 0x72, 0x65, 0x73, 0x73, 0x20, 0x26, 0x20, 0x6d, 0x61, 0x73, 0x6b, 0x29
        /*0010*/ 	.byte	0x20, 0x3d, 0x3d, 0x20, 0x30, 0x00
	.type		$str$30,@object
	.size		$str$30,($str$28 - $str$30)
$str$30:
        /*0016*/ 	.byte	0x2f, 0x74, 0x6d, 0x70, 0x2f, 0x63, 0x75, 0x74, 0x6c, 0x61, 0x73, 0x73, 0x5f, 0x73, 0x77, 0x65
        /*0026*/ 	.byte	0x65, 0x70, 0x5f, 0x73, 0x72, 0x63, 0x2f, 0x69, 0x6e, 0x63, 0x6c, 0x75, 0x64, 0x65, 0x2f, 0x63
        /*0036*/ 	.byte	0x75, 0x74, 0x65, 0x2f, 0x70, 0x6f, 0x69, 0x6e, 0x74, 0x65, 0x72, 0x5f, 0x66, 0x6c, 0x61, 0x67
        /*0046*/ 	.byte	0x67, 0x65, 0x64, 0x2e, 0x68, 0x70, 0x70, 0x00
	.type		$str$28,@object
	.size		$str$28,($str$27 - $str$28)
$str$28:
        /*004e*/ 	.byte	0x2f, 0x74, 0x6d, 0x70, 0x2f, 0x63, 0x75, 0x74, 0x6c, 0x61, 0x73, 0x73, 0x5f, 0x73, 0x77, 0x65
        /*005e*/ 	.byte	0x65, 0x70, 0x5f, 0x73, 0x72, 0x63, 0x2f, 0x69, 0x6e, 0x63, 0x6c, 0x75, 0x64, 0x65, 0x2f, 0x63
        /*006e*/ 	.byte	0x75, 0x74, 0x65, 0x2f, 0x61, 0x74, 0x6f, 0x6d, 0x2f, 0x63, 0x6f, 0x70, 0x79, 0x5f, 0x74, 0x72
        /*007e*/ 	.byte	0x61, 0x69, 0x74, 0x73, 0x5f, 0x73, 0x6d, 0x31, 0x30, 0x30, 0x2e, 0x68, 0x70, 0x70, 0x00
	.type		$str$27,@object
	.size		$str$27,(__unnamed_1 - $str$27)
$str$27:
        /*008d*/ 	.byte	0x28, 0x28, 0x75, 0x69, 0x6e, 0x74, 0x33, 0x32, 0x5f, 0x74, 0x28, 0x74, 0x68, 0x72, 0x65, 0x61
        /*009d*/ 	.byte	0x64, 0x49, 0x64, 0x78, 0x2e, 0x78, 0x29, 0x20, 0x2f, 0x20, 0x33, 0x32, 0x29, 0x20, 0x25, 0x20
        /*00ad*/ 	.byte	0x34, 0x29, 0x20, 0x3d, 0x3d, 0x20, 0x28, 0x28, 0x28, 0x74, 0x6d, 0x65, 0x6d, 0x5f, 0x61, 0x64
        /*00bd*/ 	.byte	0x64, 0x72, 0x20, 0x3e, 0x3e, 0x20, 0x31, 0x36, 0x29, 0x20, 0x2f, 0x20, 0x33, 0x32, 0x29, 0x20
        /*00cd*/ 	.byte	0x25, 0x20, 0x34, 0x29, 0x00
	.type		__unnamed_1,@object
	.size		__unnamed_1,(__unnamed_2 - __unnamed_1)
__unnamed_1:
        /*00d2*/ 	.byte	0x61, 0x75, 0x74, 0x6f, 0x20, 0x63, 0x75, 0x74, 0x65, 0x3a, 0x3a, 0x61, 0x73, 0x5f, 0x70, 0x6f
        /* <DEDUP_REMOVED lines=24> */
        /*0262*/ 	.byte	0x3e, 0x3e, 0x3e, 0x3e, 0x5d, 0x00
	.type		__unnamed_2,@object
	.size		__unnamed_2,(.L_2 - __unnamed_2)
__unnamed_2:
        /* <DEDUP_REMOVED lines=42> */
        /*0508*/ 	.byte	0x3e, 0x3e, 0x5d, 0x00
.L_2:


//--------------------- .nv.shared._ZN7cutlass13device_kernelINS_4conv6kernel13ConvUniversalINS1_16ConvProblemShapeILNS1_8OperatorE0ELi3EEENS1_10collective14CollectiveConvINS1_47MainloopSm100TmaUmmaWarpSpecializedImplicitGemmILS5_0ELi10ELi3ELi1ELi2EN4cute5tupleIJNSA_1CILi2EEENSC_ILi1EEESE_EEEEENSB_IJNSC_ILi256EEENSC_ILi64EEENSB_IJSI_EEEEEENS_6half_tESL_NSA_8TiledMMAINSA_8MMA_AtomIJNSA_26SM100_MMA_F16BF16_2x1SM_SSISL_SL_fLi256ELi64ELNSA_4UMMA5MajorE0ELSQ_0ELNSP_7ScaleInE0ELSR_0EEEEEENSA_6LayoutINSB_IJSE_SE_SE_EEENSB_IJNSC_ILi0EEESW_SW_EEEEENSB_IJNSA_10UnderscoreESZ_SZ_EEEEENS7_6detail27Sm100ImplicitGemmTileTraitsINSA_25SM100_TMA_2SM_LOAD_IM2COLENSA_14ComposedLayoutINSA_7SwizzleILi3ELi4ELi3EEENSA_18smem_ptr_flag_bitsILi16EEENSU_INSB_IJNSC_ILi8EEESI_EEENSB_IJSI_SE_EEEEEEEvEENS13_INSA_18SM100_TMA_2SM_LOADES1E_vEEEENS_8epilogue10collective18CollectiveEpilogueINS1J_23Sm100TmaWarpSpecializedILi3ELi2ELi32ELb1ELb0EEEJNSB_IJNSC_ILi128EEESI_SJ_EEENSB_IJNSU_IS1O_SE_EENSU_INSC_ILi32EEESE_EEEEESL_NSB_IJNSB_IJllllEEESE_SW_EEESL_S1V_NS1J_6fusion15FusionCallbacksIS1N_NS1W_17LinearCombinationISL_fSL_fLNS_15FloatRoundStyleE2EEES1P_S1T_JEEENSA_5SM1004TMEM4LOAD26SM100_TMEM_LOAD_32dp32b32xENSA_20SM90_TMA_LOAD_IM2COLENS15_INS16_ILi2ELi4ELi3EEES19_NSU_INSB_IJS1A_S1R_EEENSB_IJS1R_SE_EEEEEEENSA_39AutoVectorizingCopyWithAssumedAlignmentILi128EEENSA_21SM90_TMA_STORE_IM2COLES2B_S2D_S2D_EEEvvEEEEvNT_6ParamsE --------------------------
	.section	.nv.shared._ZN7cutlass13device_kernelINS_4conv6kernel13ConvUniversalINS1_16ConvProblemShapeILNS1_8OperatorE0ELi3EEENS1_10collective14CollectiveConvINS1_47MainloopSm100TmaUmmaWarpSpecializedImplicitGemmILS5_0ELi10ELi3ELi1ELi2EN4cute5tupleIJNSA_1CILi2EEENSC_ILi1EEESE_EEEEENSB_IJNSC_ILi256EEENSC_ILi64EEENSB_IJSI_EEEEEENS_6half_tESL_NSA_8TiledMMAINSA_8MMA_AtomIJNSA_26SM100_MMA_F16BF16_2x1SM_SSISL_SL_fLi256ELi64ELNSA_4UMMA5MajorE0ELSQ_0ELNSP_7ScaleInE0ELSR_0EEEEEENSA_6LayoutINSB_IJSE_SE_SE_EEENSB_IJNSC_ILi0EEESW_SW_EEEEENSB_IJNSA_10UnderscoreESZ_SZ_EEEEENS7_6detail27Sm100ImplicitGemmTileTraitsINSA_25SM100_TMA_2SM_LOAD_IM2COLENSA_14ComposedLayoutINSA_7SwizzleILi3ELi4ELi3EEENSA_18smem_ptr_flag_bitsILi16EEENSU_INSB_IJNSC_ILi8EEESI_EEENSB_IJSI_SE_EEEEEEEvEENS13_INSA_18SM100_TMA_2SM_LOADES1E_vEEEENS_8epilogue10collective18CollectiveEpilogueINS1J_23Sm100TmaWarpSpecializedILi3ELi2ELi32ELb1ELb0EEEJNSB_IJNSC_ILi128EEESI_SJ_EEENSB_IJNSU_IS1O_SE_EENSU_INSC_ILi32EEESE_EEEEESL_NSB_IJNSB_IJllllEEESE_SW_EEESL_S1V_NS1J_6fusion15FusionCallbacksIS1N_NS1W_17LinearCombinationISL_fSL_fLNS_15FloatRoundStyleE2EEES1P_S1T_JEEENSA_5SM1004TMEM4LOAD26SM100_TMEM_LOAD_32dp32b32xENSA_20SM90_TMA_LOAD_IM2COLENS15_INS16_ILi2ELi4ELi3EEES19_NSU_INSB_IJS1A_S1R_EEENSB_IJS1R_SE_EEEEEEENSA_39AutoVectorizingCopyWithAssumedAlignmentILi128EEENSA_21SM90_TMA_STORE_IM2COLES2B_S2D_S2D_EEEvvEEEEvNT_6ParamsE,"aw",@nobits
	.sectionflags	@""
	.align	16
	.zero		1024


//--------------------- .nv.shared.reserved.0     --------------------------
	.section	.nv.shared.reserved.0,"aw",@nobits
	.weak		__nv_reservedSMEM_offset_0_alias
	.size		__nv_reservedSMEM_offset_0_alias, 0, 64
	.other		__nv_reservedSMEM_offset_0_alias,@"STO_CUDA_RESERVED_SHARED STV_DEFAULT"
__nv_reservedSMEM_offset_0_alias:
	.zero		0
.nv.shared.reserved.0:
	.zero		64
	.weak		__nv_reservedSMEM_tcgen05_partition
	.type		__nv_reservedSMEM_tcgen05_partition,@object
	.size		__nv_reservedSMEM_tcgen05_partition,(.L_0 - __nv_reservedSMEM_tcgen05_partition)
__nv_reservedSMEM_tcgen05_partition:
	.zero		32
.L_0:


//--------------------- .nv.global                --------------------------
	.section	.nv.global,"aw",@nobits
.nv.global:
	.type		_ZN39_INTERNAL_1c56f05d_4_k_cu_420fc087_31734cute1_E,@object
	.size		_ZN39_INTERNAL_1c56f05d_4_k_cu_420fc087_31734cute1_E,(_ZN39_INTERNAL_1c56f05d_4_k_cu_420fc087_31734cuda3std3__45__cpo6cbeginE - _ZN39_INTERNAL_1c56f05d_4_k_cu_420fc087_31734cute1_E)
_ZN39_INTERNAL_1c56f05d_4_k_cu_420fc087_31734cute1_E:
	.zero		1
	.type		_ZN39_INTERNAL_1c56f05d_4_k_cu_420fc087_31734cuda3std3__45__cpo6cbeginE,@object
	.size		_ZN39_INTERNAL_1c56f05d_4_k_cu_420fc087_31734cuda3std3__45__cpo6cbeginE,(_ZN39_INTERNAL_1c56f05d_4_k_cu_420fc087_31734cuda3std3__48in_placeE - _ZN39_INTERNAL_1c56f05d_4_k_cu_420fc087_31734cuda3std3__45__cpo6cbeginE)
_ZN39_INTERNAL_1c56f05d_4_k_cu_420fc087_31734cuda3std3__45__cpo6cbeginE:
	.zero		1
	.type		_ZN39_INTERNAL_1c56f05d_4_k_cu_420fc087_31734cuda3std3__48in_placeE,@object
	.size		_ZN39_INTERNAL_1c56f05d_4_k_cu_420fc087_31734cuda3std3__48in_placeE,(_ZN39_INTERNAL_1c56f05d_4_k_cu_420fc087_31734cuda3std6ranges3__45__cpo9iter_moveE - _ZN39_INTERNAL_1c56f05d_4_k_cu_420fc087_31734cuda3std3__48in_placeE)
_ZN39_INTERNAL_1c56f05d_4_k_cu_420fc087_31734cuda3std3__48in_placeE:
	.zero		1
	.type		_ZN39_INTERNAL_1c56f05d_4_k_cu_420fc087_31734cuda3std6ranges3__45__cpo9iter_moveE,@object
	.size		_ZN39_INTERNAL_1c56f05d_4_k_cu_420fc087_31734cuda3std6ranges3__45__cpo9iter_moveE,(_ZN39_INTERNAL_1c56f05d_4_k_cu_420fc087_31734cuda3std3__45__cpo5beginE - _ZN39_INTERNAL_1c56f05d_4_k_cu_420fc087_31734cuda3std6ranges3__45__cpo9iter_moveE)
_ZN39_INTERNAL_1c56f05d_4_k_cu_420fc087_31734cuda3std6ranges3__45__cpo9iter_moveE:
	.zero		1
	.type		_ZN39_INTERNAL_1c56f05d_4_k_cu_420fc087_31734cuda3std3__45__cpo5beginE,@object
	.size		_ZN39_INTERNAL_1c56f05d_4_k_cu_420fc087_31734cuda3std3__45__cpo5beginE,(_ZN39_INTERNAL_1c56f05d_4_k_cu_420fc087_31734cuda3std3__441_GLOBAL__N__1c56f05d_4_k_cu_420fc087_31736ignoreE - _ZN39_INTERNAL_1c56f05d_4_k_cu_420fc087_31734cuda3std3__45__cpo5beginE)
_ZN39_INTERNAL_1c56f05d_4_k_cu_420fc087_31734cuda3std3__45__cpo5beginE:
	.zero		1
	.type		_ZN39_INTERNAL_1c56f05d_4_k_cu_420fc087_31734cuda3std3__441_GLOBAL__N__1c56f05d_4_k_cu_420fc087_31736ignoreE,@object
	.size		_ZN39_INTERNAL_1c56f05d_4_k_cu_420fc087_31734cuda3std3__441_GLOBAL__N__1c56f05d_4_k_cu_420fc087_31736ignoreE,(_ZN39_INTERNAL_1c56f05d_4_k_cu_420fc087_31734cute7productE - _ZN39_INTERNAL_1c56f05d_4_k_cu_420fc087_31734cuda3std3__441_GLOBAL__N__1c56f05d_4_k_cu_420fc087_31736ignoreE)
_ZN39_INTERNAL_1c56f05d_4_k_cu_420fc087_31734cuda3std3__441_GLOBAL__N__1c56f05d_4_k_cu_420fc087_31736ignoreE:
	.zero		1
	.type		_ZN39_INTERNAL_1c56f05d_4_k_cu_420fc087_31734cute7productE,@object
	.size		_ZN39_INTERNAL_1c56f05d_4_k_cu_420fc087_31734cute7productE,(_ZN39_INTERNAL_1c56f05d_4_k_cu_420fc087_31734cuda3std3__45__cpo3endE - _ZN39_INTERNAL_1c56f05d_4_k_cu_420fc087_31734cute7productE)
_ZN39_INTERNAL_1c56f05d_4_k_cu_420fc087_31734cute7productE:
	.zero		1
	.type		_ZN39_INTERNAL_1c56f05d_4_k_cu_420fc087_31734cuda3std3__45__cpo3endE,@object
	.size		_ZN39_INTERNAL_1c56f05d_4_k_cu_420fc087_31734cuda3std3__45__cpo3endE,(_ZN39_INTERNAL_1c56f05d_4_k_cu_420fc087_31734cuda3std3__419piecewise_constructE - _ZN39_INTERNAL_1c56f05d_4_k_cu_420fc087_31734cuda3std3__45__cpo3endE)
_ZN39_INTERNAL_1c56f05d_4_k_cu_420fc087_31734cuda3std3__45__cpo3endE:
	.zero		1
	.type		_ZN39_INTERNAL_1c56f05d_4_k_cu_420fc087_31734cuda3std3__419piecewise_constructE,@object
	.size		_ZN39_INTERNAL_1c56f05d_4_k_cu_420fc087_31734cuda3std3__419piecewise_constructE,(_ZN39_INTERNAL_1c56f05d_4_k_cu_420fc087_31734cuda3std3__45__cpo4cendE - _ZN39_INTERNAL_1c56f05d_4_k_cu_420fc087_31734cuda3std3__419piecewise_constructE)
_ZN39_INTERNAL_1c56f05d_4_k_cu_420fc087_31734cuda3std3__419piecewise_constructE:
	.zero		1
	.type		_ZN39_INTERNAL_1c56f05d_4_k_cu_420fc087_31734cuda3std3__45__cpo4cendE,@object
	.size		_ZN39_INTERNAL_1c56f05d_4_k_cu_420fc087_31734cuda3std3__45__cpo4cendE,(_ZN39_INTERNAL_1c56f05d_4_k_cu_420fc087_31734cuda3std6ranges3__45__cpo4swapE - _ZN39_INTERNAL_1c56f05d_4_k_cu_420fc087_31734cuda3std3__45__cpo4cendE)
_ZN39_INTERNAL_1c56f05d_4_k_cu_420fc087_31734cuda3std3__45__cpo4cendE:
	.zero		1
	.type		_ZN39_INTERNAL_1c56f05d_4_k_cu_420fc087_31734cuda3std6ranges3__45__cpo4swapE,@object
	.size		_ZN39_INTERNAL_1c56f05d_4_k_cu_420fc087_31734cuda3std6ranges3__45__cpo4swapE,(.L_10 - _ZN39_INTERNAL_1c56f05d_4_k_cu_420fc087_31734cuda3std6ranges3__45__cpo4swapE)
_ZN39_INTERNAL_1c56f05d_4_k_cu_420fc087_31734cuda3std6ranges3__45__cpo4swapE:
	.zero		1
.L_10:


//--------------------- .nv.constant0._ZN7cutlass13device_kernelINS_4conv6kernel13ConvUniversalINS1_16ConvProblemShapeILNS1_8OperatorE0ELi3EEENS1_10collective14CollectiveConvINS1_47MainloopSm100TmaUmmaWarpSpecializedImplicitGemmILS5_0ELi10ELi3ELi1ELi2EN4cute5tupleIJNSA_1CILi2EEENSC_ILi1EEESE_EEEEENSB_IJNSC_ILi256EEENSC_ILi64EEENSB_IJSI_EEEEEENS_6half_tESL_NSA_8TiledMMAINSA_8MMA_AtomIJNSA_26SM100_MMA_F16BF16_2x1SM_SSISL_SL_fLi256ELi64ELNSA_4UMMA5MajorE0ELSQ_0ELNSP_7ScaleInE0ELSR_0EEEEEENSA_6LayoutINSB_IJSE_SE_SE_EEENSB_IJNSC_ILi0EEESW_SW_EEEEENSB_IJNSA_10UnderscoreESZ_SZ_EEEEENS7_6detail27Sm100ImplicitGemmTileTraitsINSA_25SM100_TMA_2SM_LOAD_IM2COLENSA_14ComposedLayoutINSA_7SwizzleILi3ELi4ELi3EEENSA_18smem_ptr_flag_bitsILi16EEENSU_INSB_IJNSC_ILi8EEESI_EEENSB_IJSI_SE_EEEEEEEvEENS13_INSA_18SM100_TMA_2SM_LOADES1E_vEEEENS_8epilogue10collective18CollectiveEpilogueINS1J_23Sm100TmaWarpSpecializedILi3ELi2ELi32ELb1ELb0EEEJNSB_IJNSC_ILi128EEESI_SJ_EEENSB_IJNSU_IS1O_SE_EENSU_INSC_ILi32EEESE_EEEEESL_NSB_IJNSB_IJllllEEESE_SW_EEESL_S1V_NS1J_6fusion15FusionCallbacksIS1N_NS1W_17LinearCombinationISL_fSL_fLNS_15FloatRoundStyleE2EEES1P_S1T_JEEENSA_5SM1004TMEM4LOAD26SM100_TMEM_LOAD_32dp32b32xENSA_20SM90_TMA_LOAD_IM2COLENS15_INS16_ILi2ELi4ELi3EEES19_NSU_INSB_IJS1A_S1R_EEENSB_IJS1R_SE_EEEEEEENSA_39AutoVectorizingCopyWithAssumedAlignmentILi128EEENSA_21SM90_TMA_STORE_IM2COLES2B_S2D_S2D_EEEvvEEEEvNT_6ParamsE --------------------------
	.section	.nv.constant0._ZN7cutlass13device_kernelINS_4conv6kernel13ConvUniversalINS1_16ConvProblemShapeILNS1_8OperatorE0ELi3EEENS1_10collective14CollectiveConvINS1_47MainloopSm100TmaUmmaWarpSpecializedImplicitGemmILS5_0ELi10ELi3ELi1ELi2EN4cute5tupleIJNSA_1CILi2EEENSC_ILi1EEESE_EEEEENSB_IJNSC_ILi256EEENSC_ILi64EEENSB_IJSI_EEEEEENS_6half_tESL_NSA_8TiledMMAINSA_8MMA_AtomIJNSA_26SM100_MMA_F16BF16_2x1SM_SSISL_SL_fLi256ELi64ELNSA_4UMMA5MajorE0ELSQ_0ELNSP_7ScaleInE0ELSR_0EEEEEENSA_6LayoutINSB_IJSE_SE_SE_EEENSB_IJNSC_ILi0EEESW_SW_EEEEENSB_IJNSA_10UnderscoreESZ_SZ_EEEEENS7_6detail27Sm100ImplicitGemmTileTraitsINSA_25SM100_TMA_2SM_LOAD_IM2COLENSA_14ComposedLayoutINSA_7SwizzleILi3ELi4ELi3EEENSA_18smem_ptr_flag_bitsILi16EEENSU_INSB_IJNSC_ILi8EEESI_EEENSB_IJSI_SE_EEEEEEEvEENS13_INSA_18SM100_TMA_2SM_LOADES1E_vEEEENS_8epilogue10collective18CollectiveEpilogueINS1J_23Sm100TmaWarpSpecializedILi3ELi2ELi32ELb1ELb0EEEJNSB_IJNSC_ILi128EEESI_SJ_EEENSB_IJNSU_IS1O_SE_EENSU_INSC_ILi32EEESE_EEEEESL_NSB_IJNSB_IJllllEEESE_SW_EEESL_S1V_NS1J_6fusion15FusionCallbacksIS1N_NS1W_17LinearCombinationISL_fSL_fLNS_15FloatRoundStyleE2EEES1P_S1T_JEEENSA_5SM1004TMEM4LOAD26SM100_TMEM_LOAD_32dp32b32xENSA_20SM90_TMA_LOAD_IM2COLENS15_INS16_ILi2ELi4ELi3EEES19_NSU_INSB_IJS1A_S1R_EEENSB_IJS1R_SE_EEEEEEENSA_39AutoVectorizingCopyWithAssumedAlignmentILi128EEENSA_21SM90_TMA_STORE_IM2COLES2B_S2D_S2D_EEEvvEEEEvNT_6ParamsE,"a",@progbits
	.sectionflags	@""
	.align	4
.nv.constant0._ZN7cutlass13device_kernelINS_4conv6kernel13ConvUniversalINS1_16ConvProblemShapeILNS1_8OperatorE0ELi3EEENS1_10collective14CollectiveConvINS1_47MainloopSm100TmaUmmaWarpSpecializedImplicitGemmILS5_0ELi10ELi3ELi1ELi2EN4cute5tupleIJNSA_1CILi2EEENSC_ILi1EEESE_EEEEENSB_IJNSC_ILi256EEENSC_ILi64EEENSB_IJSI_EEEEEENS_6half_tESL_NSA_8TiledMMAINSA_8MMA_AtomIJNSA_26SM100_MMA_F16BF16_2x1SM_SSISL_SL_fLi256ELi64ELNSA_4UMMA5MajorE0ELSQ_0ELNSP_7ScaleInE0ELSR_0EEEEEENSA_6LayoutINSB_IJSE_SE_SE_EEENSB_IJNSC_ILi0EEESW_SW_EEEEENSB_IJNSA_10UnderscoreESZ_SZ_EEEEENS7_6detail27Sm100ImplicitGemmTileTraitsINSA_25SM100_TMA_2SM_LOAD_IM2COLENSA_14ComposedLayoutINSA_7SwizzleILi3ELi4ELi3EEENSA_18smem_ptr_flag_bitsILi16EEENSU_INSB_IJNSC_ILi8EEESI_EEENSB_IJSI_SE_EEEEEEEvEENS13_INSA_18SM100_TMA_2SM_LOADES1E_vEEEENS_8epilogue10collective18CollectiveEpilogueINS1J_23Sm100TmaWarpSpecializedILi3ELi2ELi32ELb1ELb0EEEJNSB_IJNSC_ILi128EEESI_SJ_EEENSB_IJNSU_IS1O_SE_EENSU_INSC_ILi32EEESE_EEEEESL_NSB_IJNSB_IJllllEEESE_SW_EEESL_S1V_NS1J_6fusion15FusionCallbacksIS1N_NS1W_17LinearCombinationISL_fSL_fLNS_15FloatRoundStyleE2EEES1P_S1T_JEEENSA_5SM1004TMEM4LOAD26SM100_TMEM_LOAD_32dp32b32xENSA_20SM90_TMA_LOAD_IM2COLENS15_INS16_ILi2ELi4ELi3EEES19_NSU_INSB_IJS1A_S1R_EEENSB_IJS1R_SE_EEEEEEENSA_39AutoVectorizingCopyWithAssumedAlignmentILi128EEENSA_21SM90_TMA_STORE_IM2COLES2B_S2D_S2D_EEEvvEEEEvNT_6ParamsE:
	.zero		3200


//--------------------- SYMBOLS --------------------------

	.type		.nv.reservedSmem.offset0,@object
	.size		.nv.reservedSmem.offset0,0x4
	.type		.nv.reservedSmem.cap,@object
	.size		.nv.reservedSmem.cap,0x4
	.type		__assertfail,@function
